	.target	sm_100a

	.elftype	@"ET_EXEC"


//--------------------- .note.nv.tkinfo           --------------------------
	.section	.note.nv.tkinfo,"",@"SHT_NOTE"
	.sectionflags	@"SHF_NOTE_NV_TKINFO"
	.tkinfo
        /*0018*/ 	.word	0x00000002
        /*0030*/ 	.string	""
        /*0030*/ 	.string	"ptxas"
        /*0030*/ 	.string	"Cuda compilation tools, release 13.0, V13.0.88"
        /*0030*/ 	.string	"Build cuda_13.0.r13.0/compiler.36424714_0"
        /*0030*/ 	.string	"-arch sm_100a -m 64 "



//--------------------- .note.nv.cuinfo           --------------------------
	.section	.note.nv.cuinfo,"",@"SHT_NOTE"
	.sectionflags	@"SHF_NOTE_NV_CUINFO"
        /*0018*/ 	.short	0x0002
        /*001a*/ 	.short	0x0064
        /*001c*/ 	.short	0x0082
	.zero		2


//--------------------- .nv.info                  --------------------------
	.section	.nv.info,"",@"SHT_CUDA_INFO"
	.align	4


	//----- nvinfo : EIATTR_REGCOUNT
	.align		4
        /*0000*/ 	.byte	0x04, 0x2f
        /*0002*/ 	.short	(.L_20 - .L_19)
	.align		4
.L_19:
        /*0004*/ 	.word	index@(_ZN7cutlass13device_kernelINS_4gemm6kernel13GemmUniversalIN4cute5tupleIJiiiiEEENS1_10collective13CollectiveMmaINS1_35MainloopSm100TmaUmmaWarpSpecializedILi5ELi2ELi4ENS5_IJNS4_1CILi2EEESB_NSA_ILi1EEEEEEEENS5_IJNSA_ILi64EEENSA_ILi256EEENSA_ILi128EEEEEENS_12float_e5m2_tENS5_IJlSC_lEEESJ_SK_NS4_8TiledMMAINS4_8MMA_AtomIJNS4_10MMA_TraitsINS4_19SM100_MMA_F8F6F4_SSEJSJ_SJ_fSF_SG_NS4_17integral_constantINS4_4UMMA5MajorELSR_0EEESS_NSP_INSQ_7ScaleInELST_0EEESU_EEEEEENS4_6LayoutINS5_IJSC_SC_SC_EEENS5_IJNSA_ILi0EEESZ_SZ_EEEEENS5_IJNS4_10UnderscoreES12_S12_EEEEENS4_23SM90_TMA_LOAD_MULTICASTENS4_14ComposedLayoutINS4_7SwizzleILi3ELi4ELi3EEENS4_18smem_ptr_flag_bitsILi8EEENSX_INS5_IJNSA_ILi8EEESH_EEENS5_IJSH_SC_EEEEEEEvNS4_8identityES15_S1F_vS1G_EENS_8epilogue10collective18CollectiveEpilogueINS1I_23Sm100TmaWarpSpecializedILi4ELi2ELi32ELb0ELb0EEEJSI_NS5_IJNSX_ISF_SC_EES1N_EEESJ_SK_SJ_SK_NS1I_6fusion15FusionCallbacksIS1M_NS1P_17LinearCombinationISJ_fSJ_fLNS_15FloatRoundStyleE2EEESI_S1O_JEEENS4_5SM1004TMEM4LOAD26SM100_TMEM_LOAD_16dp32b32xENS4_13SM90_TMA_LOADENS16_INS17_ILi2ELi4ELi3EEES1A_NSX_INS5_IJS1B_SF_EEENS5_IJSF_SC_EEEEEEENS4_39AutoVectorizingCopyWithAssumedAlignmentILi128EEENS4_14SM90_TMA_STOREES24_S26_S26_EEEvvEEEEvNT_6ParamsE)
        /*0008*/ 	.word	0x00000075


	//----- nvinfo : EIATTR_FRAME_SIZE
	.align		4
.L_20:
        /*000c*/ 	.byte	0x04, 0x11
        /*000e*/ 	.short	(.L_22 - .L_21)
	.align		4
.L_21:
        /*0010*/ 	.word	index@($__internal_2_$__cuda_sm10x_tcgen05_guardrail_trap_unallocated_columns_being_dealloced)
        /*0014*/ 	.word	0x00000000


	//----- nvinfo : EIATTR_FRAME_SIZE
	.align		4
.L_22:
        /*0018*/ 	.byte	0x04, 0x11
        /*001a*/ 	.short	(.L_24 - .L_23)
	.align		4
.L_23:
        /*001c*/ 	.word	index@($__internal_1_$__cuda_sm10x_tcgen05_guardrail_trap_phase_invalid_during_alloc)
        /*0020*/ 	.word	0x00000000


	//----- nvinfo : EIATTR_FRAME_SIZE
	.align		4
.L_24:
        /*0024*/ 	.byte	0x04, 0x11
        /*0026*/ 	.short	(.L_26 - .L_25)
	.align		4
.L_25:
        /*0028*/ 	.word	index@($__internal_0_$__cuda_sm10x_tcgen05_guardrail_trap_col_being_dealloced_not_returned_by_alloc)
        /*002c*/ 	.word	0x00000000


	//----- nvinfo : EIATTR_FRAME_SIZE
	.align		4
.L_26:
        /*0030*/ 	.byte	0x04, 0x11
        /*0032*/ 	.short	(.L_28 - .L_27)
	.align		4
.L_27:
        /*0034*/ 	.word	index@(_ZN7cutlass13device_kernelINS_4gemm6kernel13GemmUniversalIN4cute5tupleIJiiiiEEENS1_10collective13CollectiveMmaINS1_35MainloopSm100TmaUmmaWarpSpecializedILi5ELi2ELi4ENS5_IJNS4_1CILi2EEESB_NSA_ILi1EEEEEEEENS5_IJNSA_ILi64EEENSA_ILi256EEENSA_ILi128EEEEEENS_12float_e5m2_tENS5_IJlSC_lEEESJ_SK_NS4_8TiledMMAINS4_8MMA_AtomIJNS4_10MMA_TraitsINS4_19SM100_MMA_F8F6F4_SSEJSJ_SJ_fSF_SG_NS4_17integral_constantINS4_4UMMA5MajorELSR_0EEESS_NSP_INSQ_7ScaleInELST_0EEESU_EEEEEENS4_6LayoutINS5_IJSC_SC_SC_EEENS5_IJNSA_ILi0EEESZ_SZ_EEEEENS5_IJNS4_10UnderscoreES12_S12_EEEEENS4_23SM90_TMA_LOAD_MULTICASTENS4_14ComposedLayoutINS4_7SwizzleILi3ELi4ELi3EEENS4_18smem_ptr_flag_bitsILi8EEENSX_INS5_IJNSA_ILi8EEESH_EEENS5_IJSH_SC_EEEEEEEvNS4_8identityES15_S1F_vS1G_EENS_8epilogue10collective18CollectiveEpilogueINS1I_23Sm100TmaWarpSpecializedILi4ELi2ELi32ELb0ELb0EEEJSI_NS5_IJNSX_ISF_SC_EES1N_EEESJ_SK_SJ_SK_NS1I_6fusion15FusionCallbacksIS1M_NS1P_17LinearCombinationISJ_fSJ_fLNS_15FloatRoundStyleE2EEESI_S1O_JEEENS4_5SM1004TMEM4LOAD26SM100_TMEM_LOAD_16dp32b32xENS4_13SM90_TMA_LOADENS16_INS17_ILi2ELi4ELi3EEES1A_NSX_INS5_IJS1B_SF_EEENS5_IJSF_SC_EEEEEEENS4_39AutoVectorizingCopyWithAssumedAlignmentILi128EEENS4_14SM90_TMA_STOREES24_S26_S26_EEEvvEEEEvNT_6ParamsE)
        /*0038*/ 	.word	0x00000000


	//----- nvinfo : EIATTR_MIN_STACK_SIZE
	.align		4
.L_28:
        /*003c*/ 	.byte	0x04, 0x12
        /*003e*/ 	.short	(.L_30 - .L_29)
	.align		4
.L_29:
        /*0040*/ 	.word	index@(_ZN7cutlass13device_kernelINS_4gemm6kernel13GemmUniversalIN4cute5tupleIJiiiiEEENS1_10collective13CollectiveMmaINS1_35MainloopSm100TmaUmmaWarpSpecializedILi5ELi2ELi4ENS5_IJNS4_1CILi2EEESB_NSA_ILi1EEEEEEEENS5_IJNSA_ILi64EEENSA_ILi256EEENSA_ILi128EEEEEENS_12float_e5m2_tENS5_IJlSC_lEEESJ_SK_NS4_8TiledMMAINS4_8MMA_AtomIJNS4_10MMA_TraitsINS4_19SM100_MMA_F8F6F4_SSEJSJ_SJ_fSF_SG_NS4_17integral_constantINS4_4UMMA5MajorELSR_0EEESS_NSP_INSQ_7ScaleInELST_0EEESU_EEEEEENS4_6LayoutINS5_IJSC_SC_SC_EEENS5_IJNSA_ILi0EEESZ_SZ_EEEEENS5_IJNS4_10UnderscoreES12_S12_EEEEENS4_23SM90_TMA_LOAD_MULTICASTENS4_14ComposedLayoutINS4_7SwizzleILi3ELi4ELi3EEENS4_18smem_ptr_flag_bitsILi8EEENSX_INS5_IJNSA_ILi8EEESH_EEENS5_IJSH_SC_EEEEEEEvNS4_8identityES15_S1F_vS1G_EENS_8epilogue10collective18CollectiveEpilogueINS1I_23Sm100TmaWarpSpecializedILi4ELi2ELi32ELb0ELb0EEEJSI_NS5_IJNSX_ISF_SC_EES1N_EEESJ_SK_SJ_SK_NS1I_6fusion15FusionCallbacksIS1M_NS1P_17LinearCombinationISJ_fSJ_fLNS_15FloatRoundStyleE2EEESI_S1O_JEEENS4_5SM1004TMEM4LOAD26SM100_TMEM_LOAD_16dp32b32xENS4_13SM90_TMA_LOADENS16_INS17_ILi2ELi4ELi3EEES1A_NSX_INS5_IJS1B_SF_EEENS5_IJSF_SC_EEEEEEENS4_39AutoVectorizingCopyWithAssumedAlignmentILi128EEENS4_14SM90_TMA_STOREES24_S26_S26_EEEvvEEEEvNT_6ParamsE)
        /*0044*/ 	.word	0x00000000
.L_30:


//--------------------- .nv.compat                --------------------------
	.section	.nv.compat,"",@"SHT_CUDA_COMPAT_INFO"
	.align	4
        /*0000*/ 	.byte	0x02, 0x09, 0x01, 0x00, 0x02, 0x02, 0x02, 0x00, 0x02, 0x05, 0x05, 0x00, 0x03, 0x07, 0x01, 0x01
        /*0010*/ 	.byte	0x02, 0x03, 0x01, 0x00, 0x02, 0x06, 0x01, 0x00, 0x04, 0x0b, 0x08, 0x00, 0x09, 0x00, 0x00, 0x00
        /*0020*/ 	.byte	0x00, 0x00, 0x00, 0x00


//--------------------- .nv.info._ZN7cutlass13device_kernelINS_4gemm6kernel13GemmUniversalIN4cute5tupleIJiiiiEEENS1_10collective13CollectiveMmaINS1_35MainloopSm100TmaUmmaWarpSpecializedILi5ELi2ELi4ENS5_IJNS4_1CILi2EEESB_NSA_ILi1EEEEEEEENS5_IJNSA_ILi64EEENSA_ILi256EEENSA_ILi128EEEEEENS_12float_e5m2_tENS5_IJlSC_lEEESJ_SK_NS4_8TiledMMAINS4_8MMA_AtomIJNS4_10MMA_TraitsINS4_19SM100_MMA_F8F6F4_SSEJSJ_SJ_fSF_SG_NS4_17integral_constantINS4_4UMMA5MajorELSR_0EEESS_NSP_INSQ_7ScaleInELST_0EEESU_EEEEEENS4_6LayoutINS5_IJSC_SC_SC_EEENS5_IJNSA_ILi0EEESZ_SZ_EEEEENS5_IJNS4_10UnderscoreES12_S12_EEEEENS4_23SM90_TMA_LOAD_MULTICASTENS4_14ComposedLayoutINS4_7SwizzleILi3ELi4ELi3EEENS4_18smem_ptr_flag_bitsILi8EEENSX_INS5_IJNSA_ILi8EEESH_EEENS5_IJSH_SC_EEEEEEEvNS4_8identityES15_S1F_vS1G_EENS_8epilogue10collective18CollectiveEpilogueINS1I_23Sm100TmaWarpSpecializedILi4ELi2ELi32ELb0ELb0EEEJSI_NS5_IJNSX_ISF_SC_EES1N_EEESJ_SK_SJ_SK_NS1I_6fusion15FusionCallbacksIS1M_NS1P_17LinearCombinationISJ_fSJ_fLNS_15FloatRoundStyleE2EEESI_S1O_JEEENS4_5SM1004TMEM4LOAD26SM100_TMEM_LOAD_16dp32b32xENS4_13SM90_TMA_LOADENS16_INS17_ILi2ELi4ELi3EEES1A_NSX_INS5_IJS1B_SF_EEENS5_IJSF_SC_EEEEEEENS4_39AutoVectorizingCopyWithAssumedAlignmentILi128EEENS4_14SM90_TMA_STOREES24_S26_S26_EEEvvEEEEvNT_6ParamsE --------------------------
	.section	.nv.info._ZN7cutlass13device_kernelINS_4gemm6kernel13GemmUniversalIN4cute5tupleIJiiiiEEENS1_10collective13CollectiveMmaINS1_35MainloopSm100TmaUmmaWarpSpecializedILi5ELi2ELi4ENS5_IJNS4_1CILi2EEESB_NSA_ILi1EEEEEEEENS5_IJNSA_ILi64EEENSA_ILi256EEENSA_ILi128EEEEEENS_12float_e5m2_tENS5_IJlSC_lEEESJ_SK_NS4_8TiledMMAINS4_8MMA_AtomIJNS4_10MMA_TraitsINS4_19SM100_MMA_F8F6F4_SSEJSJ_SJ_fSF_SG_NS4_17integral_constantINS4_4UMMA5MajorELSR_0EEESS_NSP_INSQ_7ScaleInELST_0EEESU_EEEEEENS4_6LayoutINS5_IJSC_SC_SC_EEENS5_IJNSA_ILi0EEESZ_SZ_EEEEENS5_IJNS4_10UnderscoreES12_S12_EEEEENS4_23SM90_TMA_LOAD_MULTICASTENS4_14ComposedLayoutINS4_7SwizzleILi3ELi4ELi3EEENS4_18smem_ptr_flag_bitsILi8EEENSX_INS5_IJNSA_ILi8EEESH_EEENS5_IJSH_SC_EEEEEEEvNS4_8identityES15_S1F_vS1G_EENS_8epilogue10collective18CollectiveEpilogueINS1I_23Sm100TmaWarpSpecializedILi4ELi2ELi32ELb0ELb0EEEJSI_NS5_IJNSX_ISF_SC_EES1N_EEESJ_SK_SJ_SK_NS1I_6fusion15FusionCallbacksIS1M_NS1P_17LinearCombinationISJ_fSJ_fLNS_15FloatRoundStyleE2EEESI_S1O_JEEENS4_5SM1004TMEM4LOAD26SM100_TMEM_LOAD_16dp32b32xENS4_13SM90_TMA_LOADENS16_INS17_ILi2ELi4ELi3EEES1A_NSX_INS5_IJS1B_SF_EEENS5_IJSF_SC_EEEEEEENS4_39AutoVectorizingCopyWithAssumedAlignmentILi128EEENS4_14SM90_TMA_STOREES24_S26_S26_EEEvvEEEEvNT_6ParamsE,"",@"SHT_CUDA_INFO"
	.sectionflags	@""
	.align	4


	//----- nvinfo : EIATTR_CUDA_API_VERSION
	.align		4
        /*0000*/ 	.byte	0x04, 0x37
        /*0002*/ 	.short	(.L_32 - .L_31)
.L_31:
        /*0004*/ 	.word	0x00000082


	//----- nvinfo : EIATTR_KPARAM_INFO
	.align		4
.L_32:
        /*0008*/ 	.byte	0x04, 0x17
        /*000a*/ 	.short	(.L_34 - .L_33)
.L_33:
        /*000c*/ 	.word	0x00000000
        /*0010*/ 	.short	0x0000
        /*0012*/ 	.short	0x0000
        /*0014*/ 	.byte	0x00, 0xf0, 0x01, 0x20


	//----- nvinfo : EIATTR_AT_ENTRY_FRAGMENTS
	.align		4
.L_34:
        /*0018*/ 	.byte	0x04, 0x4f
        /*001a*/ 	.short	(.L_36 - .L_35)


	//   ....[0]....
.L_35:
        /*001c*/ 	.word	0x00000006


	//----- nvinfo : EIATTR_RESERVED_SMEM_USED
	.align		4
.L_36:
        /*0020*/ 	.byte	0x01, 0x41
	.zero		2


	//----- nvinfo : EIATTR_SPARSE_MMA_MASK
	.align		4
        /*0024*/ 	.byte	0x03, 0x50
        /*0026*/ 	.short	0x0000


	//----- nvinfo : EIATTR_TCGEN05_1CTA_USED
	.align		4
        /*0028*/ 	.byte	0x01, 0x51
	.zero		2


	//----- nvinfo : EIATTR_MAXREG_COUNT
	.align		4
        /*002c*/ 	.byte	0x03, 0x1b
        /*002e*/ 	.short	0x00ff


	//----- nvinfo : EIATTR_NUM_BARRIERS
	.align		4
        /*0030*/ 	.byte	0x02, 0x4c
        /*0032*/ 	.byte	0x07
	.zero		1


	//----- nvinfo : EIATTR_EXTERNS
	.align		4
        /*0034*/ 	.byte	0x04, 0x0f
        /*0036*/ 	.short	(.L_38 - .L_37)


	//   ....[0]....
	.align		4
.L_37:
        /*0038*/ 	.word	index@(__assertfail)


	//----- nvinfo : EIATTR_MERCURY_ISA_VERSION
	.align		4
.L_38:
        /*003c*/ 	.byte	0x03, 0x5f
        /*003e*/ 	.short	0x0101


	//----- nvinfo : EIATTR_INT_WARP_WIDE_INSTR_OFFSETS
	.align		4
        /*0040*/ 	.byte	0x04, 0x31
        /*0042*/ 	.short	(.L_40 - .L_39)


	//   ....[0]....
.L_39:
        /*0044*/ 	.word	0x00003f10


	//   ....[1]....
        /*0048*/ 	.word	0x00003f30


	//   ....[2]....
        /*004c*/ 	.word	0x00003f60


	//   ....[3]....
        /*0050*/ 	.word	0x00004ae0


	//   ....[4]....
        /*0054*/ 	.word	0x00004b50


	//   ....[5]....
        /*0058*/ 	.word	0x00004c20


	//   ....[6]....
        /*005c*/ 	.word	0x00004ca0


	//   ....[7]....
        /*0060*/ 	.word	0x00004d90


	//   ....[8]....
        /*0064*/ 	.word	0x00004e10


	//   ....[9]....
        /*0068*/ 	.word	0x00004ef0


	//   ....[10]....
        /*006c*/ 	.word	0x00004fa0


	//----- nvinfo : EIATTR_COOP_GROUP_MASK_REGIDS
	.align		4
.L_40:
        /*0070*/ 	.byte	0x04, 0x29
        /*0072*/ 	.short	(.L_42 - .L_41)


	//   ....[0]....
.L_41:
        /*0074*/ 	.word	0xffffffff


	//   ....[1]....
        /*0078*/ 	.word	0xffffffff


	//   ....[2]....
        /*007c*/ 	.word	0xffffffff


	//   ....[3]....
        /*0080*/ 	.word	0xffffffff


	//   ....[4]....
        /*0084*/ 	.word	0xffffffff


	//   ....[5]....
        /*0088*/ 	.word	0xffffffff


	//   ....[6]....
        /*008c*/ 	.word	0xffffffff


	//   ....[7]....
        /*0090*/ 	.word	0xffffffff


	//   ....[8]....
        /*0094*/ 	.word	0xffffffff


	//   ....[9]....
        /*0098*/ 	.word	0xffffffff


	//   ....[10]....
        /*009c*/ 	.word	0xffffffff


	//   ....[11]....
        /*00a0*/ 	.word	0xffffffff


	//   ....[12]....
        /*00a4*/ 	.word	0xffffffff


	//   ....[13]....
        /*00a8*/ 	.word	0xffffffff


	//----- nvinfo : EIATTR_COOP_GROUP_INSTR_OFFSETS
	.align		4
.L_42:
        /*00ac*/ 	.byte	0x04, 0x28
        /*00ae*/ 	.short	(.L_44 - .L_43)


	//   ....[0]....
.L_43:
        /*00b0*/ 	.word	0x00000080


	//   ....[1]....
        /*00b4*/ 	.word	0x000004f0


	//   ....[2]....
        /*00b8*/ 	.word	0x000006c0


	//   ....[3]....
        /*00bc*/ 	.word	0x00000860


	//   ....[4]....
        /*00c0*/ 	.word	0x00000960


	//   ....[5]....
        /*00c4*/ 	.word	0x00000ad0


	//   ....[6]....
        /*00c8*/ 	.word	0x00000c70


	//   ....[7]....
        /*00cc*/ 	.word	0x00000e20


	//   ....[8]....
        /*00d0*/ 	.word	0x00002190


	//   ....[9]....
        /*00d4*/ 	.word	0x00003100


	//   ....[10]....
        /*00d8*/ 	.word	0x00003310


	//   ....[11]....
        /*00dc*/ 	.word	0x00003340


	//   ....[12]....
        /*00e0*/ 	.word	0x00003df0


	//   ....[13]....
        /*00e4*/ 	.word	0x00004020


	//----- nvinfo : EIATTR_VRC_CTA_INIT_COUNT
	.align		4
.L_44:
        /*00e8*/ 	.byte	0x02, 0x4a
        /*00ea*/ 	.byte	0x80
	.zero		1


	//----- nvinfo : EIATTR_SYSCALL_OFFSETS
	.align		4
        /*00ec*/ 	.byte	0x04, 0x46
        /*00ee*/ 	.short	(.L_46 - .L_45)


	//   ....[0]....
.L_45:
        /*00f0*/ 	.word	0x00005c30


	//   ....[1]....
        /*00f4*/ 	.word	0x00005d70


	//   ....[2]....
        /*00f8*/ 	.word	0x000065a0


	//   ....[3]....
        /*00fc*/ 	.word	0x00007330


	//   ....[4]....
        /*0100*/ 	.word	0x00008080


	//   ....[5]....
        /*0104*/ 	.word	0x00008e00


	//----- nvinfo : EIATTR_MBARRIER_INSTR_OFFSETS
	.align		4
.L_46:
        /*0108*/ 	.byte	0x04, 0x39
        /*010a*/ 	.short	(.L_48 - .L_47)


	//   ....[0]....
.L_47:
        /*010c*/ 	.word	0x00000610
        /*0110*/ 	.word	0x000000ff
        /*0114*/ 	.word	0x00000000
        /*0118*/ 	.short	0x0100
        /*011a*/ 	.byte	0x04
	.zero		1


	//   ....[1]....
        /*011c*/ 	.word	0x00000620
        /*0120*/ 	.word	0x000000ff
        /*0124*/ 	.word	0x00000028
        /*0128*/ 	.short	0x0100
        /*012a*/ 	.byte	0x04
	.zero		1


	//   ....[2]....
        /*012c*/ 	.word	0x00000630
        /*0130*/ 	.word	0x000000ff
        /*0134*/ 	.word	0x00000008
        /*0138*/ 	.short	0x0100
        /*013a*/ 	.byte	0x04
	.zero		1


	//   ....[3]....
        /*013c*/ 	.word	0x00000640
        /*0140*/ 	.word	0x000000ff
        /*0144*/ 	.word	0x00000030
        /*0148*/ 	.short	0x0100
        /*014a*/ 	.byte	0x04
	.zero		1


	//   ....[4]....
        /*014c*/ 	.word	0x00000650
        /*0150*/ 	.word	0x000000ff
        /*0154*/ 	.word	0x00000010
        /*0158*/ 	.short	0x0100
        /*015a*/ 	.byte	0x04
	.zero		1


	//   ....[5]....
        /*015c*/ 	.word	0x00000660
        /*0160*/ 	.word	0x000000ff
        /*0164*/ 	.word	0x00000038
        /*0168*/ 	.short	0x0100
        /*016a*/ 	.byte	0x04
	.zero		1


	//   ....[6]....
        /*016c*/ 	.word	0x00000670
        /*0170*/ 	.word	0x000000ff
        /*0174*/ 	.word	0x00000018
        /*0178*/ 	.short	0x0100
        /*017a*/ 	.byte	0x04
	.zero		1


	//   ....[7]....
        /*017c*/ 	.word	0x00000680
        /*0180*/ 	.word	0x000000ff
        /*0184*/ 	.word	0x00000040
        /*0188*/ 	.short	0x0100
        /*018a*/ 	.byte	0x04
	.zero		1


	//   ....[8]....
        /*018c*/ 	.word	0x00000690
        /*0190*/ 	.word	0x000000ff
        /*0194*/ 	.word	0x00000020
        /*0198*/ 	.short	0x0100
        /*019a*/ 	.byte	0x04
	.zero		1


	//   ....[9]....
        /*019c*/ 	.word	0x000006a0
        /*01a0*/ 	.word	0x000000ff
        /*01a4*/ 	.word	0x00000048
        /*01a8*/ 	.short	0x0100
        /*01aa*/ 	.byte	0x04
	.zero		1


	//   ....[10]....
        /*01ac*/ 	.word	0x000007d0
        /*01b0*/ 	.word	0x000000ff
        /*01b4*/ 	.word	0x00000050
        /*01b8*/ 	.short	0x0100
        /*01ba*/ 	.byte	0x04
	.zero		1


	//   ....[11]....
        /*01bc*/ 	.word	0x000007e0
        /*01c0*/ 	.word	0x000000ff
        /*01c4*/ 	.word	0x00000070
        /*01c8*/ 	.short	0x0100
        /*01ca*/ 	.byte	0x04
	.zero		1


	//   ....[12]....
        /*01cc*/ 	.word	0x000007f0
        /*01d0*/ 	.word	0x000000ff
        /*01d4*/ 	.word	0x00000058
        /*01d8*/ 	.short	0x0100
        /*01da*/ 	.byte	0x04
	.zero		1


	//   ....[13]....
        /*01dc*/ 	.word	0x00000800
        /*01e0*/ 	.word	0x000000ff
        /*01e4*/ 	.word	0x00000078
        /*01e8*/ 	.short	0x0100
        /*01ea*/ 	.byte	0x04
	.zero		1


	//   ....[14]....
        /*01ec*/ 	.word	0x00000810
        /*01f0*/ 	.word	0x000000ff
        /*01f4*/ 	.word	0x00000060
        /*01f8*/ 	.short	0x0100
        /*01fa*/ 	.byte	0x04
	.zero		1


	//   ....[15]....
        /*01fc*/ 	.word	0x00000820
        /*0200*/ 	.word	0x000000ff
        /*0204*/ 	.word	0x00000080
        /*0208*/ 	.short	0x0100
        /*020a*/ 	.byte	0x04
	.zero		1


	//   ....[16]....
        /*020c*/ 	.word	0x00000830
        /*0210*/ 	.word	0x000000ff
        /*0214*/ 	.word	0x00000068
        /*0218*/ 	.short	0x0100
        /*021a*/ 	.byte	0x04
	.zero		1


	//   ....[17]....
        /*021c*/ 	.word	0x00000840
        /*0220*/ 	.word	0x000000ff
        /*0224*/ 	.word	0x00000088
        /*0228*/ 	.short	0x0100
        /*022a*/ 	.byte	0x04
	.zero		1


	//   ....[18]....
        /*022c*/ 	.word	0x00000930
        /*0230*/ 	.word	0x000000ff
        /*0234*/ 	.word	0x00000090
        /*0238*/ 	.short	0x0100
        /*023a*/ 	.byte	0x06
	.zero		1


	//   ....[19]....
        /*023c*/ 	.word	0x00000940
        /*0240*/ 	.word	0x000000ff
        /*0244*/ 	.word	0x00000098
        /*0248*/ 	.short	0x0100
        /*024a*/ 	.byte	0x06
	.zero		1


	//   ....[20]....
        /*024c*/ 	.word	0x00000a80
        /*0250*/ 	.word	0x000000ff
        /*0254*/ 	.word	0x000000a0
        /*0258*/ 	.short	0x0100
        /*025a*/ 	.byte	0x06
	.zero		1


	//   ....[21]....
        /*025c*/ 	.word	0x00000a90
        /*0260*/ 	.word	0x000000ff
        /*0264*/ 	.word	0x000000b0
        /*0268*/ 	.short	0x0100
        /*026a*/ 	.byte	0x06
	.zero		1


	//   ....[22]....
        /*026c*/ 	.word	0x00000aa0
        /*0270*/ 	.word	0x000000ff
        /*0274*/ 	.word	0x000000a8
        /*0278*/ 	.short	0x0100
        /*027a*/ 	.byte	0x06
	.zero		1


	//   ....[23]....
        /*027c*/ 	.word	0x00000ab0
        /*0280*/ 	.word	0x000000ff
        /*0284*/ 	.word	0x000000b8
        /*0288*/ 	.short	0x0100
        /*028a*/ 	.byte	0x06
	.zero		1


	//   ....[24]....
        /*028c*/ 	.word	0x00000be0
        /*0290*/ 	.word	0x000000ff
        /*0294*/ 	.word	0x000000c0
        /*0298*/ 	.short	0x0100
        /*029a*/ 	.byte	0x04
	.zero		1


	//   ....[25]....
        /*029c*/ 	.word	0x00000bf0
        /*02a0*/ 	.word	0x000000ff
        /*02a4*/ 	.word	0x000000e0
        /*02a8*/ 	.short	0x0100
        /*02aa*/ 	.byte	0x04
	.zero		1


	//   ....[26]....
        /*02ac*/ 	.word	0x00000c00
        /*02b0*/ 	.word	0x000000ff
        /*02b4*/ 	.word	0x000000c8
        /*02b8*/ 	.short	0x0100
        /*02ba*/ 	.byte	0x04
	.zero		1


	//   ....[27]....
        /*02bc*/ 	.word	0x00000c10
        /*02c0*/ 	.word	0x000000ff
        /*02c4*/ 	.word	0x000000e8
        /*02c8*/ 	.short	0x0100
        /*02ca*/ 	.byte	0x04
	.zero		1


	//   ....[28]....
        /*02cc*/ 	.word	0x00000c20
        /*02d0*/ 	.word	0x000000ff
        /*02d4*/ 	.word	0x000000d0
        /*02d8*/ 	.short	0x0100
        /*02da*/ 	.byte	0x04
	.zero		1


	//   ....[29]....
        /*02dc*/ 	.word	0x00000c30
        /*02e0*/ 	.word	0x000000ff
        /*02e4*/ 	.word	0x000000f0
        /*02e8*/ 	.short	0x0100
        /*02ea*/ 	.byte	0x04
	.zero		1


	//   ....[30]....
        /*02ec*/ 	.word	0x00000c40
        /*02f0*/ 	.word	0x000000ff
        /*02f4*/ 	.word	0x000000d8
        /*02f8*/ 	.short	0x0100
        /*02fa*/ 	.byte	0x04
	.zero		1


	//   ....[31]....
        /*02fc*/ 	.word	0x00000c50
        /*0300*/ 	.word	0x000000ff
        /*0304*/ 	.word	0x000000f8
        /*0308*/ 	.short	0x0100
        /*030a*/ 	.byte	0x04
	.zero		1


	//   ....[32]....
        /*030c*/ 	.word	0x00000d40
        /*0310*/ 	.word	0x000000ff
        /*0314*/ 	.word	0x00000100
        /*0318*/ 	.short	0x0100
        /*031a*/ 	.byte	0x04
	.zero		1


	//   ....[33]....
        /*031c*/ 	.word	0x00000d50
        /*0320*/ 	.word	0x000000ff
        /*0324*/ 	.word	0x00000110
        /*0328*/ 	.short	0x0100
        /*032a*/ 	.byte	0x04
	.zero		1


	//   ....[34]....
        /*032c*/ 	.word	0x00000d60
        /*0330*/ 	.word	0x000000ff
        /*0334*/ 	.word	0x00000108
        /*0338*/ 	.short	0x0100
        /*033a*/ 	.byte	0x04
	.zero		1


	//   ....[35]....
        /*033c*/ 	.word	0x00000d70
        /*0340*/ 	.word	0x000000ff
        /*0344*/ 	.word	0x00000118
        /*0348*/ 	.short	0x0100
        /*034a*/ 	.byte	0x04
	.zero		1


	//   ....[36]....
        /*034c*/ 	.word	0x00001a20
        /*0350*/ 	.word	0x00000000
        /*0354*/ 	.word	0x00000110
        /*0358*/ 	.short	0x010a
        /*035a*/ 	.byte	0xff
	.zero		1


	//   ....[37]....
        /*035c*/ 	.word	0x00001a40
        /*0360*/ 	.word	0x00000000
        /*0364*/ 	.word	0x00000100
        /*0368*/ 	.short	0x0101
        /*036a*/ 	.byte	0xff
	.zero		1


	//   ....[38]....
        /*036c*/ 	.word	0x00001b00
        /*0370*/ 	.word	0x000000ff
        /*0374*/ 	.word	0x00000028
        /*0378*/ 	.short	0x010a
        /*037a*/ 	.byte	0x04
	.zero		1


	//   ....[39]....
        /*037c*/ 	.word	0x00001b90
        /*0380*/ 	.word	0x000000ff
        /*0384*/ 	.word	0x00000028
        /*0388*/ 	.short	0x010a
        /*038a*/ 	.byte	0x21
	.zero		1


	//   ....[40]....
        /*038c*/ 	.word	0x00001d20
        /*0390*/ 	.word	0x000000ff
        /*0394*/ 	.word	0x00000028
        /*0398*/ 	.short	0x010a
        /*039a*/ 	.byte	0x05
	.zero		1


	//   ....[41]....
        /*039c*/ 	.word	0x00001e50
        /*03a0*/ 	.word	0x000000ff
        /*03a4*/ 	.word	0x00000098
        /*03a8*/ 	.short	0x0101
        /*03aa*/ 	.byte	0x15
	.zero		1


	//   ....[42]....
        /*03ac*/ 	.word	0x00001e70
        /*03b0*/ 	.word	0x000000ff
        /*03b4*/ 	.word	0x00000028
        /*03b8*/ 	.short	0x010a
        /*03ba*/ 	.byte	0x04
	.zero		1


	//   ....[43]....
        /*03bc*/ 	.word	0x00001ef0
        /*03c0*/ 	.word	0x000000ff
        /*03c4*/ 	.word	0x00000028
        /*03c8*/ 	.short	0x010a
        /*03ca*/ 	.byte	0x11
	.zero		1


	//   ....[44]....
        /*03cc*/ 	.word	0x00002080
        /*03d0*/ 	.word	0x000000ff
        /*03d4*/ 	.word	0x00000028
        /*03d8*/ 	.short	0x010a
        /*03da*/ 	.byte	0x05
	.zero		1


	//   ....[45]....
        /*03dc*/ 	.word	0x000021c0
        /*03e0*/ 	.word	0x00000003
        /*03e4*/ 	.word	0x000000a0
        /*03e8*/ 	.short	0x010a
        /*03ea*/ 	.byte	0xff
	.zero		1


	//   ....[46]....
        /*03ec*/ 	.word	0x00002310
        /*03f0*/ 	.word	0x00000000
        /*03f4*/ 	.word	0x00000000
        /*03f8*/ 	.short	0x0101
        /*03fa*/ 	.byte	0xff
	.zero		1


	//   ....[47]....
        /*03fc*/ 	.word	0x000028c0
        /*0400*/ 	.word	0x000000ff
        /*0404*/ 	.word	0x00000000
        /*0408*/ 	.short	0x010a
        /*040a*/ 	.byte	0x04
	.zero		1


	//   ....[48]....
        /*040c*/ 	.word	0x00002950
        /*0410*/ 	.word	0x000000ff
        /*0414*/ 	.word	0x00000000
        /*0418*/ 	.short	0x010a
        /*041a*/ 	.byte	0x05
	.zero		1


	//   ....[49]....
        /*041c*/ 	.word	0x000029e0
        /*0420*/ 	.word	0x000000ff
        /*0424*/ 	.word	0x00000000
        /*0428*/ 	.short	0x010a
        /*042a*/ 	.byte	0x05
	.zero		1


	//   ....[50]....
        /*042c*/ 	.word	0x00002a70
        /*0430*/ 	.word	0x000000ff
        /*0434*/ 	.word	0x00000000
        /*0438*/ 	.short	0x010a
        /*043a*/ 	.byte	0x05
	.zero		1


	//   ....[51]....
        /*043c*/ 	.word	0x00002b10
        /*0440*/ 	.word	0x00000000
        /*0444*/ 	.word	0x00000000
        /*0448*/ 	.short	0x010a
        /*044a*/ 	.byte	0xff
	.zero		1


	//   ....[52]....
        /*044c*/ 	.word	0x00002c50
        /*0450*/ 	.word	0x00000002
        /*0454*/ 	.word	0x00000100
        /*0458*/ 	.short	0x010a
        /*045a*/ 	.byte	0xff
	.zero		1


	//   ....[53]....
        /*045c*/ 	.word	0x00002cb0
        /*0460*/ 	.word	0x00000004
        /*0464*/ 	.word	0x00000000
        /*0468*/ 	.short	0x0101
        /*046a*/ 	.byte	0xff
	.zero		1


	//   ....[54]....
        /*046c*/ 	.word	0x00002cd0
        /*0470*/ 	.word	0x000000ff
        /*0474*/ 	.word	0x000000b0
        /*0478*/ 	.short	0x010a
        /*047a*/ 	.byte	0x04
	.zero		1


	//   ....[55]....
        /*047c*/ 	.word	0x00002df0
        /*0480*/ 	.word	0x00000002
        /*0484*/ 	.word	0x000000a0
        /*0488*/ 	.short	0x010a
        /*048a*/ 	.byte	0xff
	.zero		1


	//   ....[56]....
        /*048c*/ 	.word	0x00002f00
        /*0490*/ 	.word	0x00000002
        /*0494*/ 	.word	0x00000000
        /*0498*/ 	.short	0x0101
        /*049a*/ 	.byte	0xff
	.zero		1


	//   ....[57]....
        /*049c*/ 	.word	0x00002f90
        /*04a0*/ 	.word	0x000000ff
        /*04a4*/ 	.word	0x000000b0
        /*04a8*/ 	.short	0x0106
        /*04aa*/ 	.byte	0x04
	.zero		1


	//   ....[58]....
        /*04ac*/ 	.word	0x00002fb0
        /*04b0*/ 	.word	0x000000ff
        /*04b4*/ 	.word	0x000000b0
        /*04b8*/ 	.short	0x010a
        /*04ba*/ 	.byte	0x04
	.zero		1


	//   ....[59]....
        /*04bc*/ 	.word	0x00003040
        /*04c0*/ 	.word	0x000000ff
        /*04c4*/ 	.word	0x000000b0
        /*04c8*/ 	.short	0x0106
        /*04ca*/ 	.byte	0x07
	.zero		1


	//   ....[60]....
        /*04cc*/ 	.word	0x00003080
        /*04d0*/ 	.word	0x00000000
        /*04d4*/ 	.word	0x000000b0
        /*04d8*/ 	.short	0x010a
        /*04da*/ 	.byte	0xff
	.zero		1


	//   ....[61]....
        /*04dc*/ 	.word	0x000035e0
        /*04e0*/ 	.word	0x00000000
        /*04e4*/ 	.word	0x000000a0
        /*04e8*/ 	.short	0x010a
        /*04ea*/ 	.byte	0xff
	.zero		1


	//   ....[62]....
        /*04ec*/ 	.word	0x000036e0
        /*04f0*/ 	.word	0x00000003
        /*04f4*/ 	.word	0x00000000
        /*04f8*/ 	.short	0x0101
        /*04fa*/ 	.byte	0xff
	.zero		1


	//   ....[63]....
        /*04fc*/ 	.word	0x000036f0
        /*0500*/ 	.word	0x000000ff
        /*0504*/ 	.word	0x00000000
        /*0508*/ 	.short	0x010a
        /*050a*/ 	.byte	0x04
	.zero		1


	//   ....[64]....
        /*050c*/ 	.word	0x00003770
        /*0510*/ 	.word	0x000000ff
        /*0514*/ 	.word	0x000000e0
        /*0518*/ 	.short	0x010a
        /*051a*/ 	.byte	0x1f
	.zero		1


	//   ....[65]....
        /*051c*/ 	.word	0x00003850
        /*0520*/ 	.word	0x000000ff
        /*0524*/ 	.word	0x00000000
        /*0528*/ 	.short	0x010a
        /*052a*/ 	.byte	0x05
	.zero		1


	//   ....[66]....
        /*052c*/ 	.word	0x00003990
        /*0530*/ 	.word	0x000000ff
        /*0534*/ 	.word	0x00000000
        /*0538*/ 	.short	0x010a
        /*053a*/ 	.byte	0x04
	.zero		1


	//   ....[67]....
        /*053c*/ 	.word	0x00003c20
        /*0540*/ 	.word	0x000000ff
        /*0544*/ 	.word	0x00000000
        /*0548*/ 	.short	0x010a
        /*054a*/ 	.byte	0x04
	.zero		1


	//   ....[68]....
        /*054c*/ 	.word	0x00003cb0
        /*0550*/ 	.word	0x000000ff
        /*0554*/ 	.word	0x00000000
        /*0558*/ 	.short	0x010a
        /*055a*/ 	.byte	0x05
	.zero		1


	//   ....[69]....
        /*055c*/ 	.word	0x00003d40
        /*0560*/ 	.word	0x000000ff
        /*0564*/ 	.word	0x00000000
        /*0568*/ 	.short	0x010a
        /*056a*/ 	.byte	0x05
	.zero		1


	//   ....[70]....
        /*056c*/ 	.word	0x00003dd0
        /*0570*/ 	.word	0x000000ff
        /*0574*/ 	.word	0x00000000
        /*0578*/ 	.short	0x010a
        /*057a*/ 	.byte	0x04
	.zero		1


	//   ....[71]....
        /*057c*/ 	.word	0x000042e0
        /*0580*/ 	.word	0x0000000c
        /*0584*/ 	.word	0x000000a0
        /*0588*/ 	.short	0x010a
        /*058a*/ 	.byte	0xff
	.zero		1


	//   ....[72]....
        /*058c*/ 	.word	0x00004450
        /*0590*/ 	.word	0x00000000
        /*0594*/ 	.word	0x00000000
        /*0598*/ 	.short	0x0101
        /*059a*/ 	.byte	0xff
	.zero		1


	//   ....[73]....
        /*059c*/ 	.word	0x000048e0
        /*05a0*/ 	.word	0x000000ff
        /*05a4*/ 	.word	0x00000098
        /*05a8*/ 	.short	0x010a
        /*05aa*/ 	.byte	0x15
	.zero		1


	//   ....[74]....
        /*05ac*/ 	.word	0x00004a60
        /*05b0*/ 	.word	0x000000ff
        /*05b4*/ 	.word	0x00000070
        /*05b8*/ 	.short	0x010a
        /*05ba*/ 	.byte	0x15
	.zero		1


	//   ....[75]....
        /*05bc*/ 	.word	0x00004bd0
        /*05c0*/ 	.word	0x000000ff
        /*05c4*/ 	.word	0x00000050
        /*05c8*/ 	.short	0x010b
        /*05ca*/ 	.byte	0x15
	.zero		1


	//   ....[76]....
        /*05cc*/ 	.word	0x00004be0
        /*05d0*/ 	.word	0x000000ff
        /*05d4*/ 	.word	0x00000000
        /*05d8*/ 	.short	0x0101
        /*05da*/ 	.byte	0x28
	.zero		1


	//   ....[77]....
        /*05dc*/ 	.word	0x00004bf0
        /*05e0*/ 	.word	0x000000ff
        /*05e4*/ 	.word	0x00000078
        /*05e8*/ 	.short	0x010a
        /*05ea*/ 	.byte	0x15
	.zero		1


	//   ....[78]....
        /*05ec*/ 	.word	0x00004d40
        /*05f0*/ 	.word	0x000000ff
        /*05f4*/ 	.word	0x00000058
        /*05f8*/ 	.short	0x010b
        /*05fa*/ 	.byte	0x15
	.zero		1


	//   ....[79]....
        /*05fc*/ 	.word	0x00004d50
        /*0600*/ 	.word	0x000000ff
        /*0604*/ 	.word	0x00000000
        /*0608*/ 	.short	0x0101
        /*060a*/ 	.byte	0x27
	.zero		1


	//   ....[80]....
        /*060c*/ 	.word	0x00004d60
        /*0610*/ 	.word	0x000000ff
        /*0614*/ 	.word	0x00000080
        /*0618*/ 	.short	0x010a
        /*061a*/ 	.byte	0x15
	.zero		1


	//   ....[81]....
        /*061c*/ 	.word	0x00004ea0
        /*0620*/ 	.word	0x000000ff
        /*0624*/ 	.word	0x00000060
        /*0628*/ 	.short	0x010b
        /*062a*/ 	.byte	0x15
	.zero		1


	//   ....[82]....
        /*062c*/ 	.word	0x00004eb0
        /*0630*/ 	.word	0x000000ff
        /*0634*/ 	.word	0x00000000
        /*0638*/ 	.short	0x0101
        /*063a*/ 	.byte	0x26
	.zero		1


	//   ....[83]....
        /*063c*/ 	.word	0x00004ec0
        /*0640*/ 	.word	0x000000ff
        /*0644*/ 	.word	0x00000088
        /*0648*/ 	.short	0x010a
        /*064a*/ 	.byte	0x15
	.zero		1


	//   ....[84]....
        /*064c*/ 	.word	0x000050b0
        /*0650*/ 	.word	0x000000ff
        /*0654*/ 	.word	0x00000068
        /*0658*/ 	.short	0x010b
        /*065a*/ 	.byte	0x15
	.zero		1


	//   ....[85]....
        /*065c*/ 	.word	0x000050c0
        /*0660*/ 	.word	0x000000ff
        /*0664*/ 	.word	0x00000000
        /*0668*/ 	.short	0x0101
        /*066a*/ 	.byte	0x25
	.zero		1


	//   ....[86]....
        /*066c*/ 	.word	0x000050f0
        /*0670*/ 	.word	0x000000ff
        /*0674*/ 	.word	0x00000070
        /*0678*/ 	.short	0x010a
        /*067a*/ 	.byte	0x15
	.zero		1


	//   ....[87]....
        /*067c*/ 	.word	0x00005110
        /*0680*/ 	.word	0x000000ff
        /*0684*/ 	.word	0x00000078
        /*0688*/ 	.short	0x010a
        /*068a*/ 	.byte	0x15
	.zero		1


	//   ....[88]....
        /*068c*/ 	.word	0x00005130
        /*0690*/ 	.word	0x000000ff
        /*0694*/ 	.word	0x00000080
        /*0698*/ 	.short	0x010a
        /*069a*/ 	.byte	0x15
	.zero		1


	//   ....[89]....
        /*069c*/ 	.word	0x00005170
        /*06a0*/ 	.word	0x00000000
        /*06a4*/ 	.word	0x00000088
        /*06a8*/ 	.short	0x010a
        /*06aa*/ 	.byte	0xff
	.zero		1


	//   ....[90]....
        /*06ac*/ 	.word	0x000054c0
        /*06b0*/ 	.word	0x00000003
        /*06b4*/ 	.word	0x000000a0
        /*06b8*/ 	.short	0x010a
        /*06ba*/ 	.byte	0xff
	.zero		1


	//   ....[91]....
        /*06bc*/ 	.word	0x00005640
        /*06c0*/ 	.word	0x00000000
        /*06c4*/ 	.word	0x00000000
        /*06c8*/ 	.short	0x0101
        /*06ca*/ 	.byte	0xff
	.zero		1


	//   ....[92]....
        /*06cc*/ 	.word	0x00006190
        /*06d0*/ 	.word	0x00000002
        /*06d4*/ 	.word	0x00000050
        /*06d8*/ 	.short	0x010a
        /*06da*/ 	.byte	0xff
	.zero		1


	//   ....[93]....
        /*06dc*/ 	.word	0x00006200
        /*06e0*/ 	.word	0x00000047
        /*06e4*/ 	.word	0x000000c0
        /*06e8*/ 	.short	0x010a
        /*06ea*/ 	.byte	0xff
	.zero		1


	//   ....[94]....
        /*06ec*/ 	.word	0x000062f0
        /*06f0*/ 	.word	0x00000002
        /*06f4*/ 	.word	0x00000050
        /*06f8*/ 	.short	0x010a
        /*06fa*/ 	.byte	0xff
	.zero		1


	//   ....[95]....
        /*06fc*/ 	.word	0x00006400
        /*0700*/ 	.word	0x00000000
        /*0704*/ 	.word	0x00000000
        /*0708*/ 	.short	0x0101
        /*070a*/ 	.byte	0xff
	.zero		1


	//   ....[96]....
        /*070c*/ 	.word	0x00006480
        /*0710*/ 	.word	0x00000047
        /*0714*/ 	.word	0x000000c0
        /*0718*/ 	.short	0x010a
        /*071a*/ 	.byte	0xff
	.zero		1


	//   ....[97]....
        /*071c*/ 	.word	0x00006fd0
        /*0720*/ 	.word	0x00000070
        /*0724*/ 	.word	0x00000050
        /*0728*/ 	.short	0x010a
        /*072a*/ 	.byte	0xff
	.zero		1


	//   ....[98]....
        /*072c*/ 	.word	0x000070a0
        /*0730*/ 	.word	0x00000070
        /*0734*/ 	.word	0x00000050
        /*0738*/ 	.short	0x010a
        /*073a*/ 	.byte	0xff
	.zero		1


	//   ....[99]....
        /*073c*/ 	.word	0x000071b0
        /*0740*/ 	.word	0x00000000
        /*0744*/ 	.word	0x00000000
        /*0748*/ 	.short	0x0101
        /*074a*/ 	.byte	0xff
	.zero		1


	//   ....[100]....
        /*074c*/ 	.word	0x00007d20
        /*0750*/ 	.word	0x00000070
        /*0754*/ 	.word	0x00000050
        /*0758*/ 	.short	0x010a
        /*075a*/ 	.byte	0xff
	.zero		1


	//   ....[101]....
        /*075c*/ 	.word	0x00007df0
        /*0760*/ 	.word	0x00000070
        /*0764*/ 	.word	0x00000050
        /*0768*/ 	.short	0x010a
        /*076a*/ 	.byte	0xff
	.zero		1


	//   ....[102]....
        /*076c*/ 	.word	0x00007f00
        /*0770*/ 	.word	0x00000000
        /*0774*/ 	.word	0x00000000
        /*0778*/ 	.short	0x0101
        /*077a*/ 	.byte	0xff
	.zero		1


	//   ....[103]....
        /*077c*/ 	.word	0x00008aa0
        /*0780*/ 	.word	0x00000066
        /*0784*/ 	.word	0x00000050
        /*0788*/ 	.short	0x010a
        /*078a*/ 	.byte	0xff
	.zero		1


	//   ....[104]....
        /*078c*/ 	.word	0x00008b70
        /*0790*/ 	.word	0x00000066
        /*0794*/ 	.word	0x00000050
        /*0798*/ 	.short	0x010a
        /*079a*/ 	.byte	0xff
	.zero		1


	//   ....[105]....
        /*079c*/ 	.word	0x00008c80
        /*07a0*/ 	.word	0x00000000
        /*07a4*/ 	.word	0x00000000
        /*07a8*/ 	.short	0x0101
        /*07aa*/ 	.byte	0xff
	.zero		1


	//   ....[106]....
        /*07ac*/ 	.word	0x00009110
        /*07b0*/ 	.word	0x000000ff
        /*07b4*/ 	.word	0x00000000
        /*07b8*/ 	.short	0x0101
        /*07ba*/ 	.byte	0x04
	.zero		1


	//   ....[107]....
        /*07bc*/ 	.word	0x00009920
        /*07c0*/ 	.word	0x00000000
        /*07c4*/ 	.word	0x00000110
        /*07c8*/ 	.short	0x010a
        /*07ca*/ 	.byte	0xff
	.zero		1


	//   ....[108]....
        /*07cc*/ 	.word	0x00009980
        /*07d0*/ 	.word	0x00000000
        /*07d4*/ 	.word	0x00000028
        /*07d8*/ 	.short	0x010a
        /*07da*/ 	.byte	0xff
	.zero		1


	//   ....[109]....
        /*07dc*/ 	.word	0x000099e0
        /*07e0*/ 	.word	0x00000000
        /*07e4*/ 	.word	0x00000028
        /*07e8*/ 	.short	0x010a
        /*07ea*/ 	.byte	0xff
	.zero		1


	//   ....[110]....
        /*07ec*/ 	.word	0x00009a30
        /*07f0*/ 	.word	0x00000003
        /*07f4*/ 	.word	0x000000a0
        /*07f8*/ 	.short	0x010a
        /*07fa*/ 	.byte	0xff
	.zero		1


	//   ....[111]....
        /*07fc*/ 	.word	0x00009a90
        /*0800*/ 	.word	0x00000000
        /*0804*/ 	.word	0x00000000
        /*0808*/ 	.short	0x010a
        /*080a*/ 	.byte	0xff
	.zero		1


	//   ....[112]....
        /*080c*/ 	.word	0x00009af0
        /*0810*/ 	.word	0x00000000
        /*0814*/ 	.word	0x00000000
        /*0818*/ 	.short	0x010a
        /*081a*/ 	.byte	0xff
	.zero		1


	//   ....[113]....
        /*081c*/ 	.word	0x00009b50
        /*0820*/ 	.word	0x00000000
        /*0824*/ 	.word	0x00000000
        /*0828*/ 	.short	0x010a
        /*082a*/ 	.byte	0xff
	.zero		1


	//   ....[114]....
        /*082c*/ 	.word	0x00009bb0
        /*0830*/ 	.word	0x00000000
        /*0834*/ 	.word	0x00000000
        /*0838*/ 	.short	0x010a
        /*083a*/ 	.byte	0xff
	.zero		1


	//   ....[115]....
        /*083c*/ 	.word	0x00009c00
        /*0840*/ 	.word	0x00000002
        /*0844*/ 	.word	0x00000100
        /*0848*/ 	.short	0x010a
        /*084a*/ 	.byte	0xff
	.zero		1


	//   ....[116]....
        /*084c*/ 	.word	0x00009c60
        /*0850*/ 	.word	0x00000002
        /*0854*/ 	.word	0x000000b0
        /*0858*/ 	.short	0x010a
        /*085a*/ 	.byte	0xff
	.zero		1


	//   ....[117]....
        /*085c*/ 	.word	0x00009cb0
        /*0860*/ 	.word	0x00000002
        /*0864*/ 	.word	0x000000a0
        /*0868*/ 	.short	0x010a
        /*086a*/ 	.byte	0xff
	.zero		1


	//   ....[118]....
        /*086c*/ 	.word	0x00009d10
        /*0870*/ 	.word	0x00000000
        /*0874*/ 	.word	0x000000b0
        /*0878*/ 	.short	0x010a
        /*087a*/ 	.byte	0xff
	.zero		1


	//   ....[119]....
        /*087c*/ 	.word	0x00009d60
        /*0880*/ 	.word	0x00000000
        /*0884*/ 	.word	0x000000a0
        /*0888*/ 	.short	0x010a
        /*088a*/ 	.byte	0xff
	.zero		1


	//   ....[120]....
        /*088c*/ 	.word	0x00009dc0
        /*0890*/ 	.word	0x00000003
        /*0894*/ 	.word	0x000000e0
        /*0898*/ 	.short	0x010a
        /*089a*/ 	.byte	0xff
	.zero		1


	//   ....[121]....
        /*089c*/ 	.word	0x00009e20
        /*08a0*/ 	.word	0x00000000
        /*08a4*/ 	.word	0x00000000
        /*08a8*/ 	.short	0x010a
        /*08aa*/ 	.byte	0xff
	.zero		1


	//   ....[122]....
        /*08ac*/ 	.word	0x00009e80
        /*08b0*/ 	.word	0x00000000
        /*08b4*/ 	.word	0x00000000
        /*08b8*/ 	.short	0x010a
        /*08ba*/ 	.byte	0xff
	.zero		1


	//   ....[123]....
        /*08bc*/ 	.word	0x00009ee0
        /*08c0*/ 	.word	0x00000000
        /*08c4*/ 	.word	0x00000000
        /*08c8*/ 	.short	0x010a
        /*08ca*/ 	.byte	0xff
	.zero		1


	//   ....[124]....
        /*08cc*/ 	.word	0x00009f40
        /*08d0*/ 	.word	0x00000000
        /*08d4*/ 	.word	0x00000000
        /*08d8*/ 	.short	0x010a
        /*08da*/ 	.byte	0xff
	.zero		1


	//   ....[125]....
        /*08dc*/ 	.word	0x00009fa0
        /*08e0*/ 	.word	0x00000000
        /*08e4*/ 	.word	0x00000000
        /*08e8*/ 	.short	0x010a
        /*08ea*/ 	.byte	0xff
	.zero		1


	//   ....[126]....
        /*08ec*/ 	.word	0x00009ff0
        /*08f0*/ 	.word	0x0000000c
        /*08f4*/ 	.word	0x000000a0
        /*08f8*/ 	.short	0x010a
        /*08fa*/ 	.byte	0xff
	.zero		1


	//   ....[127]....
        /*08fc*/ 	.word	0x0000a050
        /*0900*/ 	.word	0x00000000
        /*0904*/ 	.word	0x00000098
        /*0908*/ 	.short	0x010a
        /*090a*/ 	.byte	0xff
	.zero		1


	//   ....[128]....
        /*090c*/ 	.word	0x0000a0b0
        /*0910*/ 	.word	0x00000000
        /*0914*/ 	.word	0x00000070
        /*0918*/ 	.short	0x010a
        /*091a*/ 	.byte	0xff
	.zero		1


	//   ....[129]....
        /*091c*/ 	.word	0x0000a110
        /*0920*/ 	.word	0x00000000
        /*0924*/ 	.word	0x00000078
        /*0928*/ 	.short	0x010a
        /*092a*/ 	.byte	0xff
	.zero		1


	//   ....[130]....
        /*092c*/ 	.word	0x0000a170
        /*0930*/ 	.word	0x00000000
        /*0934*/ 	.word	0x00000080
        /*0938*/ 	.short	0x010a
        /*093a*/ 	.byte	0xff
	.zero		1


	//   ....[131]....
        /*093c*/ 	.word	0x0000a1d0
        /*0940*/ 	.word	0x00000000
        /*0944*/ 	.word	0x00000088
        /*0948*/ 	.short	0x010a
        /*094a*/ 	.byte	0xff
	.zero		1


	//   ....[132]....
        /*094c*/ 	.word	0x0000a230
        /*0950*/ 	.word	0x00000000
        /*0954*/ 	.word	0x00000070
        /*0958*/ 	.short	0x010a
        /*095a*/ 	.byte	0xff
	.zero		1


	//   ....[133]....
        /*095c*/ 	.word	0x0000a290
        /*0960*/ 	.word	0x00000000
        /*0964*/ 	.word	0x00000078
        /*0968*/ 	.short	0x010a
        /*096a*/ 	.byte	0xff
	.zero		1


	//   ....[134]....
        /*096c*/ 	.word	0x0000a2f0
        /*0970*/ 	.word	0x00000000
        /*0974*/ 	.word	0x00000080
        /*0978*/ 	.short	0x010a
        /*097a*/ 	.byte	0xff
	.zero		1


	//   ....[135]....
        /*097c*/ 	.word	0x0000a340
        /*0980*/ 	.word	0x00000003
        /*0984*/ 	.word	0x000000a0
        /*0988*/ 	.short	0x010a
        /*098a*/ 	.byte	0xff
	.zero		1


	//   ....[136]....
        /*098c*/ 	.word	0x0000a390
        /*0990*/ 	.word	0x00000002
        /*0994*/ 	.word	0x00000050
        /*0998*/ 	.short	0x010a
        /*099a*/ 	.byte	0xff
	.zero		1


	//   ....[137]....
        /*099c*/ 	.word	0x0000a3e0
        /*09a0*/ 	.word	0x00000047
        /*09a4*/ 	.word	0x000000c0
        /*09a8*/ 	.short	0x010a
        /*09aa*/ 	.byte	0xff
	.zero		1


	//   ....[138]....
        /*09ac*/ 	.word	0x0000a430
        /*09b0*/ 	.word	0x00000070
        /*09b4*/ 	.word	0x00000050
        /*09b8*/ 	.short	0x010a
        /*09ba*/ 	.byte	0xff
	.zero		1


	//   ....[139]....
        /*09bc*/ 	.word	0x0000a480
        /*09c0*/ 	.word	0x00000070
        /*09c4*/ 	.word	0x00000050
        /*09c8*/ 	.short	0x010a
        /*09ca*/ 	.byte	0xff
	.zero		1


	//   ....[140]....
        /*09cc*/ 	.word	0x0000a4d0
        /*09d0*/ 	.word	0x00000066
        /*09d4*/ 	.word	0x00000050
        /*09d8*/ 	.short	0x010a
        /*09da*/ 	.byte	0xff
	.zero		1


	//----- nvinfo : EIATTR_NUM_MBARRIERS
	.align		4
.L_48:
        /*09dc*/ 	.byte	0x03, 0x38
        /*09de*/ 	.short	0x0024


	//----- nvinfo : EIATTR_EXIT_INSTR_OFFSETS
	.align		4
        /*09e0*/ 	.byte	0x04, 0x1c
        /*09e2*/ 	.short	(.L_50 - .L_49)


	//   ....[0]....
.L_49:
        /*09e4*/ 	.word	0x00002b40


	//   ....[1]....
        /*09e8*/ 	.word	0x00003050


	//   ....[2]....
        /*09ec*/ 	.word	0x000030b0


	//   ....[3]....
        /*09f0*/ 	.word	0x00004030


	//   ....[4]....
        /*09f4*/ 	.word	0x000051a0


	//   ....[5]....
        /*09f8*/ 	.word	0x000051e0


	//   ....[6]....
        /*09fc*/ 	.word	0x00009910


	//----- nvinfo : EIATTR_MAX_THREADS
	.align		4
.L_50:
        /*0a00*/ 	.byte	0x04, 0x05
        /*0a02*/ 	.short	(.L_52 - .L_51)
.L_51:
        /*0a04*/ 	.word	0x00000100
        /*0a08*/ 	.word	0x00000001
        /*0a0c*/ 	.word	0x00000001


	//----- nvinfo : EIATTR_CRS_STACK_SIZE
	.align		4
.L_52:
        /*0a10*/ 	.byte	0x04, 0x1e
        /*0a12*/ 	.short	(.L_54 - .L_53)
.L_53:
        /*0a14*/ 	.word	0x00000000


	//----- nvinfo : EIATTR_CBANK_PARAM_SIZE
	.align		4
.L_54:
        /*0a18*/ 	.byte	0x03, 0x19
        /*0a1a*/ 	.short	0x0800


	//----- nvinfo : EIATTR_PARAM_CBANK
	.align		4
        /*0a1c*/ 	.byte	0x04, 0x0a
        /*0a1e*/ 	.short	(.L_56 - .L_55)
	.align		4
.L_55:
        /*0a20*/ 	.word	index@(.nv.constant0._ZN7cutlass13device_kernelINS_4gemm6kernel13GemmUniversalIN4cute5tupleIJiiiiEEENS1_10collective13CollectiveMmaINS1_35MainloopSm100TmaUmmaWarpSpecializedILi5ELi2ELi4ENS5_IJNS4_1CILi2EEESB_NSA_ILi1EEEEEEEENS5_IJNSA_ILi64EEENSA_ILi256EEENSA_ILi128EEEEEENS_12float_e5m2_tENS5_IJlSC_lEEESJ_SK_NS4_8TiledMMAINS4_8MMA_AtomIJNS4_10MMA_TraitsINS4_19SM100_MMA_F8F6F4_SSEJSJ_SJ_fSF_SG_NS4_17integral_constantINS4_4UMMA5MajorELSR_0EEESS_NSP_INSQ_7ScaleInELST_0EEESU_EEEEEENS4_6LayoutINS5_IJSC_SC_SC_EEENS5_IJNSA_ILi0EEESZ_SZ_EEEEENS5_IJNS4_10UnderscoreES12_S12_EEEEENS4_23SM90_TMA_LOAD_MULTICASTENS4_14ComposedLayoutINS4_7SwizzleILi3ELi4ELi3EEENS4_18smem_ptr_flag_bitsILi8EEENSX_INS5_IJNSA_ILi8EEESH_EEENS5_IJSH_SC_EEEEEEEvNS4_8identityES15_S1F_vS1G_EENS_8epilogue10collective18CollectiveEpilogueINS1I_23Sm100TmaWarpSpecializedILi4ELi2ELi32ELb0ELb0EEEJSI_NS5_IJNSX_ISF_SC_EES1N_EEESJ_SK_SJ_SK_NS1I_6fusion15FusionCallbacksIS1M_NS1P_17LinearCombinationISJ_fSJ_fLNS_15FloatRoundStyleE2EEESI_S1O_JEEENS4_5SM1004TMEM4LOAD26SM100_TMEM_LOAD_16dp32b32xENS4_13SM90_TMA_LOADENS16_INS17_ILi2ELi4ELi3EEES1A_NSX_INS5_IJS1B_SF_EEENS5_IJSF_SC_EEEEEEENS4_39AutoVectorizingCopyWithAssumedAlignmentILi128EEENS4_14SM90_TMA_STOREES24_S26_S26_EEEvvEEEEvNT_6ParamsE)
        /*0a24*/ 	.short	0x0380
        /*0a26*/ 	.short	0x0800


	//----- nvinfo : EIATTR_SW_WAR
	.align		4
.L_56:
        /*0a28*/ 	.byte	0x04, 0x36
        /*0a2a*/ 	.short	(.L_58 - .L_57)
.L_57:
        /*0a2c*/ 	.word	0x00000008
.L_58:


//--------------------- .nv.callgraph             --------------------------
	.section	.nv.callgraph,"",@"SHT_CUDA_CALLGRAPH"
	.align	4
	.sectionentsize	8
	.align		4
        /*0000*/ 	.word	0x00000000
	.align		4
        /*0004*/ 	.word	0xffffffff
	.align		4
        /*0008*/ 	.word	index@(_ZN7cutlass13device_kernelINS_4gemm6kernel13GemmUniversalIN4cute5tupleIJiiiiEEENS1_10collective13CollectiveMmaINS1_35MainloopSm100TmaUmmaWarpSpecializedILi5ELi2ELi4ENS5_IJNS4_1CILi2EEESB_NSA_ILi1EEEEEEEENS5_IJNSA_ILi64EEENSA_ILi256EEENSA_ILi128EEEEEENS_12float_e5m2_tENS5_IJlSC_lEEESJ_SK_NS4_8TiledMMAINS4_8MMA_AtomIJNS4_10MMA_TraitsINS4_19SM100_MMA_F8F6F4_SSEJSJ_SJ_fSF_SG_NS4_17integral_constantINS4_4UMMA5MajorELSR_0EEESS_NSP_INSQ_7ScaleInELST_0EEESU_EEEEEENS4_6LayoutINS5_IJSC_SC_SC_EEENS5_IJNSA_ILi0EEESZ_SZ_EEEEENS5_IJNS4_10UnderscoreES12_S12_EEEEENS4_23SM90_TMA_LOAD_MULTICASTENS4_14ComposedLayoutINS4_7SwizzleILi3ELi4ELi3EEENS4_18smem_ptr_flag_bitsILi8EEENSX_INS5_IJNSA_ILi8EEESH_EEENS5_IJSH_SC_EEEEEEEvNS4_8identityES15_S1F_vS1G_EENS_8epilogue10collective18CollectiveEpilogueINS1I_23Sm100TmaWarpSpecializedILi4ELi2ELi32ELb0ELb0EEEJSI_NS5_IJNSX_ISF_SC_EES1N_EEESJ_SK_SJ_SK_NS1I_6fusion15FusionCallbacksIS1M_NS1P_17LinearCombinationISJ_fSJ_fLNS_15FloatRoundStyleE2EEESI_S1O_JEEENS4_5SM1004TMEM4LOAD26SM100_TMEM_LOAD_16dp32b32xENS4_13SM90_TMA_LOADENS16_INS17_ILi2ELi4ELi3EEES1A_NSX_INS5_IJS1B_SF_EEENS5_IJSF_SC_EEEEEEENS4_39AutoVectorizingCopyWithAssumedAlignmentILi128EEENS4_14SM90_TMA_STOREES24_S26_S26_EEEvvEEEEvNT_6ParamsE)
	.align		4
        /*000c*/ 	.word	index@(__assertfail)
	.align		4
        /*0010*/ 	.word	0x00000000
	.align		4
        /*0014*/ 	.word	0xfffffffe
	.align		4
        /*0018*/ 	.word	0x00000000
	.align		4
        /*001c*/ 	.word	0xfffffffd
	.align		4
        /*0020*/ 	.word	0x00000000
	.align		4
        /*0024*/ 	.word	0xfffffffc


//--------------------- .nv.constant4             --------------------------
	.section	.nv.constant4,"a",@progbits
	.align	8
	.align		8
.nv.constant4:
        /*0000*/ 	.dword	__assertfail
	.align		8
        /*0008*/ 	.dword	__unnamed_1
	.align		8
        /*0010*/ 	.dword	__unnamed_2
	.align		8
        /*0018*/ 	.dword	__unnamed_3
	.align		8
        /*0020*/ 	.dword	_ZN39_INTERNAL_83d1025b_4_k_cu_4a26bbbc_94984cuda3std3__45__cpo5beginE
	.align		8
        /*0028*/ 	.dword	_ZN39_INTERNAL_83d1025b_4_k_cu_4a26bbbc_94984cuda3std3__45__cpo3endE
	.align		8
        /*0030*/ 	.dword	_ZN39_INTERNAL_83d1025b_4_k_cu_4a26bbbc_94984cuda3std3__45__cpo6cbeginE
	.align		8
        /*0038*/ 	.dword	_ZN39_INTERNAL_83d1025b_4_k_cu_4a26bbbc_94984cuda3std3__45__cpo4cendE
	.align		8
        /*0040*/ 	.dword	_ZN39_INTERNAL_83d1025b_4_k_cu_4a26bbbc_94984cuda3std3__441_GLOBAL__N__83d1025b_4_k_cu_4a26bbbc_94986ignoreE
	.align		8
        /*0048*/ 	.dword	_ZN39_INTERNAL_83d1025b_4_k_cu_4a26bbbc_94984cuda3std3__419piecewise_constructE
	.align		8
        /*0050*/ 	.dword	_ZN39_INTERNAL_83d1025b_4_k_cu_4a26bbbc_94984cuda3std3__48in_placeE
	.align		8
        /*0058*/ 	.dword	_ZN39_INTERNAL_83d1025b_4_k_cu_4a26bbbc_94984cuda3std6ranges3__45__cpo4swapE
	.align		8
        /*0060*/ 	.dword	_ZN39_INTERNAL_83d1025b_4_k_cu_4a26bbbc_94984cuda3std6ranges3__45__cpo9iter_moveE
	.align		8
        /*0068*/ 	.dword	_ZN39_INTERNAL_83d1025b_4_k_cu_4a26bbbc_94984cute7productE
	.align		8
        /*0070*/ 	.dword	_ZN39_INTERNAL_83d1025b_4_k_cu_4a26bbbc_94984cute1_E
	.align		8
        /*0078*/ 	.dword	$str$25
	.align		8
        /*0080*/ 	.dword	$str$26
	.align		8
        /*0088*/ 	.dword	$str$27
	.align		8
        /*0090*/ 	.dword	$str$28


//--------------------- .text._ZN7cutlass13device_kernelINS_4gemm6kernel13GemmUniversalIN4cute5tupleIJiiiiEEENS1_10collective13CollectiveMmaINS1_35MainloopSm100TmaUmmaWarpSpecializedILi5ELi2ELi4ENS5_IJNS4_1CILi2EEESB_NSA_ILi1EEEEEEEENS5_IJNSA_ILi64EEENSA_ILi256EEENSA_ILi128EEEEEENS_12float_e5m2_tENS5_IJlSC_lEEESJ_SK_NS4_8TiledMMAINS4_8MMA_AtomIJNS4_10MMA_TraitsINS4_19SM100_MMA_F8F6F4_SSEJSJ_SJ_fSF_SG_NS4_17integral_constantINS4_4UMMA5MajorELSR_0EEESS_NSP_INSQ_7ScaleInELST_0EEESU_EEEEEENS4_6LayoutINS5_IJSC_SC_SC_EEENS5_IJNSA_ILi0EEESZ_SZ_EEEEENS5_IJNS4_10UnderscoreES12_S12_EEEEENS4_23SM90_TMA_LOAD_MULTICASTENS4_14ComposedLayoutINS4_7SwizzleILi3ELi4ELi3EEENS4_18smem_ptr_flag_bitsILi8EEENSX_INS5_IJNSA_ILi8EEESH_EEENS5_IJSH_SC_EEEEEEEvNS4_8identityES15_S1F_vS1G_EENS_8epilogue10collective18CollectiveEpilogueINS1I_23Sm100TmaWarpSpecializedILi4ELi2ELi32ELb0ELb0EEEJSI_NS5_IJNSX_ISF_SC_EES1N_EEESJ_SK_SJ_SK_NS1I_6fusion15FusionCallbacksIS1M_NS1P_17LinearCombinationISJ_fSJ_fLNS_15FloatRoundStyleE2EEESI_S1O_JEEENS4_5SM1004TMEM4LOAD26SM100_TMEM_LOAD_16dp32b32xENS4_13SM90_TMA_LOADENS16_INS17_ILi2ELi4ELi3EEES1A_NSX_INS5_IJS1B_SF_EEENS5_IJSF_SC_EEEEEEENS4_39AutoVectorizingCopyWithAssumedAlignmentILi128EEENS4_14SM90_TMA_STOREES24_S26_S26_EEEvvEEEEvNT_6ParamsE --------------------------
	.section	.text._ZN7cutlass13device_kernelINS_4gemm6kernel13GemmUniversalIN4cute5tupleIJiiiiEEENS1_10collective13CollectiveMmaINS1_35MainloopSm100TmaUmmaWarpSpecializedILi5ELi2ELi4ENS5_IJNS4_1CILi2EEESB_NSA_ILi1EEEEEEEENS5_IJNSA_ILi64EEENSA_ILi256EEENSA_ILi128EEEEEENS_12float_e5m2_tENS5_IJlSC_lEEESJ_SK_NS4_8TiledMMAINS4_8MMA_AtomIJNS4_10MMA_TraitsINS4_19SM100_MMA_F8F6F4_SSEJSJ_SJ_fSF_SG_NS4_17integral_constantINS4_4UMMA5MajorELSR_0EEESS_NSP_INSQ_7ScaleInELST_0EEESU_EEEEEENS4_6LayoutINS5_IJSC_SC_SC_EEENS5_IJNSA_ILi0EEESZ_SZ_EEEEENS5_IJNS4_10UnderscoreES12_S12_EEEEENS4_23SM90_TMA_LOAD_MULTICASTENS4_14ComposedLayoutINS4_7SwizzleILi3ELi4ELi3EEENS4_18smem_ptr_flag_bitsILi8EEENSX_INS5_IJNSA_ILi8EEESH_EEENS5_IJSH_SC_EEEEEEEvNS4_8identityES15_S1F_vS1G_EENS_8epilogue10collective18CollectiveEpilogueINS1I_23Sm100TmaWarpSpecializedILi4ELi2ELi32ELb0ELb0EEEJSI_NS5_IJNSX_ISF_SC_EES1N_EEESJ_SK_SJ_SK_NS1I_6fusion15FusionCallbacksIS1M_NS1P_17LinearCombinationISJ_fSJ_fLNS_15FloatRoundStyleE2EEESI_S1O_JEEENS4_5SM1004TMEM4LOAD26SM100_TMEM_LOAD_16dp32b32xENS4_13SM90_TMA_LOADENS16_INS17_ILi2ELi4ELi3EEES1A_NSX_INS5_IJS1B_SF_EEENS5_IJSF_SC_EEEEEEENS4_39AutoVectorizingCopyWithAssumedAlignmentILi128EEENS4_14SM90_TMA_STOREES24_S26_S26_EEEvvEEEEvNT_6ParamsE,"ax",@progbits
	.align	128
.text._ZN7cutlass13device_kernelINS_4gemm6kernel13GemmUniversalIN4cute5tupleIJiiiiEEENS1_10collective13CollectiveMmaINS1_35MainloopSm100TmaUmmaWarpSpecializedILi5ELi2ELi4ENS5_IJNS4_1CILi2EEESB_NSA_ILi1EEEEEEEENS5_IJNSA_ILi64EEENSA_ILi256EEENSA_ILi128EEEEEENS_12float_e5m2_tENS5_IJlSC_lEEESJ_SK_NS4_8TiledMMAINS4_8MMA_AtomIJNS4_10MMA_TraitsINS4_19SM100_MMA_F8F6F4_SSEJSJ_SJ_fSF_SG_NS4_17integral_constantINS4_4UMMA5MajorELSR_0EEESS_NSP_INSQ_7ScaleInELST_0EEESU_EEEEEENS4_6LayoutINS5_IJSC_SC_SC_EEENS5_IJNSA_ILi0EEESZ_SZ_EEEEENS5_IJNS4_10UnderscoreES12_S12_EEEEENS4_23SM90_TMA_LOAD_MULTICASTENS4_14ComposedLayoutINS4_7SwizzleILi3ELi4ELi3EEENS4_18smem_ptr_flag_bitsILi8EEENSX_INS5_IJNSA_ILi8EEESH_EEENS5_IJSH_SC_EEEEEEEvNS4_8identityES15_S1F_vS1G_EENS_8epilogue10collective18CollectiveEpilogueINS1I_23Sm100TmaWarpSpecializedILi4ELi2ELi32ELb0ELb0EEEJSI_NS5_IJNSX_ISF_SC_EES1N_EEESJ_SK_SJ_SK_NS1I_6fusion15FusionCallbacksIS1M_NS1P_17LinearCombinationISJ_fSJ_fLNS_15FloatRoundStyleE2EEESI_S1O_JEEENS4_5SM1004TMEM4LOAD26SM100_TMEM_LOAD_16dp32b32xENS4_13SM90_TMA_LOADENS16_INS17_ILi2ELi4ELi3EEES1A_NSX_INS5_IJS1B_SF_EEENS5_IJSF_SC_EEEEEEENS4_39AutoVectorizingCopyWithAssumedAlignmentILi128EEENS4_14SM90_TMA_STOREES24_S26_S26_EEEvvEEEEvNT_6ParamsE:
        .type           _ZN7cutlass13device_kernelINS_4gemm6kernel13GemmUniversalIN4cute5tupleIJiiiiEEENS1_10collective13CollectiveMmaINS1_35MainloopSm100TmaUmmaWarpSpecializedILi5ELi2ELi4ENS5_IJNS4_1CILi2EEESB_NSA_ILi1EEEEEEEENS5_IJNSA_ILi64EEENSA_ILi256EEENSA_ILi128EEEEEENS_12float_e5m2_tENS5_IJlSC_lEEESJ_SK_NS4_8TiledMMAINS4_8MMA_AtomIJNS4_10MMA_TraitsINS4_19SM100_MMA_F8F6F4_SSEJSJ_SJ_fSF_SG_NS4_17integral_constantINS4_4UMMA5MajorELSR_0EEESS_NSP_INSQ_7ScaleInELST_0EEESU_EEEEEENS4_6LayoutINS5_IJSC_SC_SC_EEENS5_IJNSA_ILi0EEESZ_SZ_EEEEENS5_IJNS4_10UnderscoreES12_S12_EEEEENS4_23SM90_TMA_LOAD_MULTICASTENS4_14ComposedLayoutINS4_7SwizzleILi3ELi4ELi3EEENS4_18smem_ptr_flag_bitsILi8EEENSX_INS5_IJNSA_ILi8EEESH_EEENS5_IJSH_SC_EEEEEEEvNS4_8identityES15_S1F_vS1G_EENS_8epilogue10collective18CollectiveEpilogueINS1I_23Sm100TmaWarpSpecializedILi4ELi2ELi32ELb0ELb0EEEJSI_NS5_IJNSX_ISF_SC_EES1N_EEESJ_SK_SJ_SK_NS1I_6fusion15FusionCallbacksIS1M_NS1P_17LinearCombinationISJ_fSJ_fLNS_15FloatRoundStyleE2EEESI_S1O_JEEENS4_5SM1004TMEM4LOAD26SM100_TMEM_LOAD_16dp32b32xENS4_13SM90_TMA_LOADENS16_INS17_ILi2ELi4ELi3EEES1A_NSX_INS5_IJS1B_SF_EEENS5_IJSF_SC_EEEEEEENS4_39AutoVectorizingCopyWithAssumedAlignmentILi128EEENS4_14SM90_TMA_STOREES24_S26_S26_EEEvvEEEEvNT_6ParamsE,@function
        .size           _ZN7cutlass13device_kernelINS_4gemm6kernel13GemmUniversalIN4cute5tupleIJiiiiEEENS1_10collective13CollectiveMmaINS1_35MainloopSm100TmaUmmaWarpSpecializedILi5ELi2ELi4ENS5_IJNS4_1CILi2EEESB_NSA_ILi1EEEEEEEENS5_IJNSA_ILi64EEENSA_ILi256EEENSA_ILi128EEEEEENS_12float_e5m2_tENS5_IJlSC_lEEESJ_SK_NS4_8TiledMMAINS4_8MMA_AtomIJNS4_10MMA_TraitsINS4_19SM100_MMA_F8F6F4_SSEJSJ_SJ_fSF_SG_NS4_17integral_constantINS4_4UMMA5MajorELSR_0EEESS_NSP_INSQ_7ScaleInELST_0EEESU_EEEEEENS4_6LayoutINS5_IJSC_SC_SC_EEENS5_IJNSA_ILi0EEESZ_SZ_EEEEENS5_IJNS4_10UnderscoreES12_S12_EEEEENS4_23SM90_TMA_LOAD_MULTICASTENS4_14ComposedLayoutINS4_7SwizzleILi3ELi4ELi3EEENS4_18smem_ptr_flag_bitsILi8EEENSX_INS5_IJNSA_ILi8EEESH_EEENS5_IJSH_SC_EEEEEEEvNS4_8identityES15_S1F_vS1G_EENS_8epilogue10collective18CollectiveEpilogueINS1I_23Sm100TmaWarpSpecializedILi4ELi2ELi32ELb0ELb0EEEJSI_NS5_IJNSX_ISF_SC_EES1N_EEESJ_SK_SJ_SK_NS1I_6fusion15FusionCallbacksIS1M_NS1P_17LinearCombinationISJ_fSJ_fLNS_15FloatRoundStyleE2EEESI_S1O_JEEENS4_5SM1004TMEM4LOAD26SM100_TMEM_LOAD_16dp32b32xENS4_13SM90_TMA_LOADENS16_INS17_ILi2ELi4ELi3EEES1A_NSX_INS5_IJS1B_SF_EEENS5_IJSF_SC_EEEEEEENS4_39AutoVectorizingCopyWithAssumedAlignmentILi128EEENS4_14SM90_TMA_STOREES24_S26_S26_EEEvvEEEEvNT_6ParamsE,(.L_x_180 - _ZN7cutlass13device_kernelINS_4gemm6kernel13GemmUniversalIN4cute5tupleIJiiiiEEENS1_10collective13CollectiveMmaINS1_35MainloopSm100TmaUmmaWarpSpecializedILi5ELi2ELi4ENS5_IJNS4_1CILi2EEESB_NSA_ILi1EEEEEEEENS5_IJNSA_ILi64EEENSA_ILi256EEENSA_ILi128EEEEEENS_12float_e5m2_tENS5_IJlSC_lEEESJ_SK_NS4_8TiledMMAINS4_8MMA_AtomIJNS4_10MMA_TraitsINS4_19SM100_MMA_F8F6F4_SSEJSJ_SJ_fSF_SG_NS4_17integral_constantINS4_4UMMA5MajorELSR_0EEESS_NSP_INSQ_7ScaleInELST_0EEESU_EEEEEENS4_6LayoutINS5_IJSC_SC_SC_EEENS5_IJNSA_ILi0EEESZ_SZ_EEEEENS5_IJNS4_10UnderscoreES12_S12_EEEEENS4_23SM90_TMA_LOAD_MULTICASTENS4_14ComposedLayoutINS4_7SwizzleILi3ELi4ELi3EEENS4_18smem_ptr_flag_bitsILi8EEENSX_INS5_IJNSA_ILi8EEESH_EEENS5_IJSH_SC_EEEEEEEvNS4_8identityES15_S1F_vS1G_EENS_8epilogue10collective18CollectiveEpilogueINS1I_23Sm100TmaWarpSpecializedILi4ELi2ELi32ELb0ELb0EEEJSI_NS5_IJNSX_ISF_SC_EES1N_EEESJ_SK_SJ_SK_NS1I_6fusion15FusionCallbacksIS1M_NS1P_17LinearCombinationISJ_fSJ_fLNS_15FloatRoundStyleE2EEESI_S1O_JEEENS4_5SM1004TMEM4LOAD26SM100_TMEM_LOAD_16dp32b32xENS4_13SM90_TMA_LOADENS16_INS17_ILi2ELi4ELi3EEES1A_NSX_INS5_IJS1B_SF_EEENS5_IJSF_SC_EEEEEEENS4_39AutoVectorizingCopyWithAssumedAlignmentILi128EEENS4_14SM90_TMA_STOREES24_S26_S26_EEEvvEEEEvNT_6ParamsE)
        .other          _ZN7cutlass13device_kernelINS_4gemm6kernel13GemmUniversalIN4cute5tupleIJiiiiEEENS1_10collective13CollectiveMmaINS1_35MainloopSm100TmaUmmaWarpSpecializedILi5ELi2ELi4ENS5_IJNS4_1CILi2EEESB_NSA_ILi1EEEEEEEENS5_IJNSA_ILi64EEENSA_ILi256EEENSA_ILi128EEEEEENS_12float_e5m2_tENS5_IJlSC_lEEESJ_SK_NS4_8TiledMMAINS4_8MMA_AtomIJNS4_10MMA_TraitsINS4_19SM100_MMA_F8F6F4_SSEJSJ_SJ_fSF_SG_NS4_17integral_constantINS4_4UMMA5MajorELSR_0EEESS_NSP_INSQ_7ScaleInELST_0EEESU_EEEEEENS4_6LayoutINS5_IJSC_SC_SC_EEENS5_IJNSA_ILi0EEESZ_SZ_EEEEENS5_IJNS4_10UnderscoreES12_S12_EEEEENS4_23SM90_TMA_LOAD_MULTICASTENS4_14ComposedLayoutINS4_7SwizzleILi3ELi4ELi3EEENS4_18smem_ptr_flag_bitsILi8EEENSX_INS5_IJNSA_ILi8EEESH_EEENS5_IJSH_SC_EEEEEEEvNS4_8identityES15_S1F_vS1G_EENS_8epilogue10collective18CollectiveEpilogueINS1I_23Sm100TmaWarpSpecializedILi4ELi2ELi32ELb0ELb0EEEJSI_NS5_IJNSX_ISF_SC_EES1N_EEESJ_SK_SJ_SK_NS1I_6fusion15FusionCallbacksIS1M_NS1P_17LinearCombinationISJ_fSJ_fLNS_15FloatRoundStyleE2EEESI_S1O_JEEENS4_5SM1004TMEM4LOAD26SM100_TMEM_LOAD_16dp32b32xENS4_13SM90_TMA_LOADENS16_INS17_ILi2ELi4ELi3EEES1A_NSX_INS5_IJS1B_SF_EEENS5_IJSF_SC_EEEEEEENS4_39AutoVectorizingCopyWithAssumedAlignmentILi128EEENS4_14SM90_TMA_STOREES24_S26_S26_EEEvvEEEEvNT_6ParamsE,@"STO_CUDA_ENTRY STV_DEFAULT"
_ZN7cutlass13device_kernelINS_4gemm6kernel13GemmUniversalIN4cute5tupleIJiiiiEEENS1_10collective13CollectiveMmaINS1_35MainloopSm100TmaUmmaWarpSpecializedILi5ELi2ELi4ENS5_IJNS4_1CILi2EEESB_NSA_ILi1EEEEEEEENS5_IJNSA_ILi64EEENSA_ILi256EEENSA_ILi128EEEEEENS_12float_e5m2_tENS5_IJlSC_lEEESJ_SK_NS4_8TiledMMAINS4_8MMA_AtomIJNS4_10MMA_TraitsINS4_19SM100_MMA_F8F6F4_SSEJSJ_SJ_fSF_SG_NS4_17integral_constantINS4_4UMMA5MajorELSR_0EEESS_NSP_INSQ_7ScaleInELST_0EEESU_EEEEEENS4_6LayoutINS5_IJSC_SC_SC_EEENS5_IJNSA_ILi0EEESZ_SZ_EEEEENS5_IJNS4_10UnderscoreES12_S12_EEEEENS4_23SM90_TMA_LOAD_MULTICASTENS4_14ComposedLayoutINS4_7SwizzleILi3ELi4ELi3EEENS4_18smem_ptr_flag_bitsILi8EEENSX_INS5_IJNSA_ILi8EEESH_EEENS5_IJSH_SC_EEEEEEEvNS4_8identityES15_S1F_vS1G_EENS_8epilogue10collective18CollectiveEpilogueINS1I_23Sm100TmaWarpSpecializedILi4ELi2ELi32ELb0ELb0EEEJSI_NS5_IJNSX_ISF_SC_EES1N_EEESJ_SK_SJ_SK_NS1I_6fusion15FusionCallbacksIS1M_NS1P_17LinearCombinationISJ_fSJ_fLNS_15FloatRoundStyleE2EEESI_S1O_JEEENS4_5SM1004TMEM4LOAD26SM100_TMEM_LOAD_16dp32b32xENS4_13SM90_TMA_LOADENS16_INS17_ILi2ELi4ELi3EEES1A_NSX_INS5_IJS1B_SF_EEENS5_IJSF_SC_EEEEEEENS4_39AutoVectorizingCopyWithAssumedAlignmentILi128EEENS4_14SM90_TMA_STOREES24_S26_S26_EEEvvEEEEvNT_6ParamsE:
[----:B------:R-:W1:Y:S01]  /*0000*/  LDC R1, c[0x0][0x37c] ;  /* 0x0000df00ff017b82 */ /* 0x000e620000000800 */
[----:B------:R-:W2:Y:S01]  /*0010*/  S2R R95, SR_TID.X ;  /* 0x00000000005f7919 */ /* 0x000ea20000002100 */
[----:B------:R-:W3:Y:S01]  /*0020*/  LDCU.64 UR8, c[0x0][0x890] ;  /* 0x00011200ff0877ac */ /* 0x000ee20008000a00 */
[----:B------:R-:W-:Y:S02]  /*0030*/  PRMT R85, RZ, 0x7610, R85 ;  /* 0x00007610ff557816 */ /* 0x000fe40000000055 */
[----:B------:R-:W-:Y:S01]  /*0040*/  ELECT P3, URZ, PT ;  /* 0x0000000000ff782f */ /* 0x000fe20003860000 */
[----:B---3--:R-:W-:-:S04]  /*0050*/  UISETP.NE.U32.AND UP0, UPT, UR8, URZ, UPT ;  /* 0x000000ff0800728c */ /* 0x008fc8000bf05070 */
[----:B------:R-:W-:Y:S01]  /*0060*/  UISETP.NE.AND.EX UP0, UPT, UR9, URZ, UPT, UP0 ;  /* 0x000000ff0900728c */ /* 0x000fe2000bf05300 */
[----:B--2---:R-:W-:-:S05]  /*0070*/  SHF.R.U32.HI R86, RZ, 0x5, R95 ;  /* 0x00000005ff567819 */ /* 0x004fca000001165f */
[----:B------:R-:W2:Y:S02]  /*0080*/  SHFL.IDX PT, R0, R86, RZ, 0x1f ;  /* 0x00001fff56007589 */ /* 0x000ea400000e0000 */
[----:B--2---:R-:W-:Y:S01]  /*0090*/  R2UR UR17, R0 ;  /* 0x00000000001172ca */ /* 0x004fe200000e0000 */
[----:B-1----:R-:W-:-:S14]  /*00a0*/  BRA.U UP0, `(.L_x_0) ;  /* 0x0000000100307547 */ /* 0x002fdc000b800000 */
[----:B------:R-:W1:Y:S02]  /*00b0*/  LDCU.64 UR4, c[0x0][0x888] ;  /* 0x00011100ff0477ac */ /* 0x000e640008000a00 */
[----:B-1----:R-:W-:-:S04]  /*00c0*/  UISETP.NE.U32.AND UP0, UPT, UR4, URZ, UPT ;  /* 0x000000ff0400728c */ /* 0x002fc8000bf05070 */
[----:B------:R-:W-:-:S09]  /*00d0*/  UISETP.NE.AND.EX UP0, UPT, UR5, URZ, UPT, UP0 ;  /* 0x000000ff0500728c */ /* 0x000fd2000bf05300 */
[----:B------:R-:W-:Y:S05]  /*00e0*/  BRA.U !UP0, `(.L_x_1) ;  /* 0x0000000108147547 */ /* 0x000fea000b800000 */
[----:B------:R-:W1:Y:S01]  /*00f0*/  LDC.64 R2, c[0x0][0x888] ;  /* 0x00022200ff027b82 */ /* 0x000e620000000a00 */
[----:B------:R-:W1:Y:S02]  /*0100*/  LDCU.64 UR4, c[0x0][0x358] ;  /* 0x00006b00ff0477ac */ /* 0x000e640008000a00 */
[----:B-1----:R1:W5:Y:S01]  /*0110*/  LDG.E R41, desc[UR4][R2.64] ;  /* 0x0000000402297981 */ /* 0x002362000c1e1900 */
[----:B------:R-:W-:Y:S01]  /*0120*/  HFMA2 R85, -RZ, RZ, 0, 5.9604644775390625e-08 ;  /* 0x00000001ff557431 */ /* 0x000fe200000001ff */
[----:B------:R-:W-:Y:S05]  /*0130*/  BRA `(.L_x_0) ;  /* 0x00000000000c7947 */ /* 0x000fea0003800000 */
.L_x_1:
[----:B------:R-:W1:Y:S01]  /*0140*/  LDCU UR4, c[0x0][0x880] ;  /* 0x00011000ff0477ac */ /* 0x000e620008000800 */
[----:B------:R-:W-:Y:S01]  /*0150*/  HFMA2 R85, -RZ, RZ, 0, 5.9604644775390625e-08 ;  /* 0x00000001ff557431 */ /* 0x000fe200000001ff */
[----:B-1----:R-:W-:-:S07]  /*0160*/  MOV R41, UR4 ;  /* 0x0000000400297c02 */ /* 0x002fce0008000f00 */
.L_x_0:
[----:B------:R-:W2:Y:S02]  /*0170*/  LDCU.64 UR4, c[0x0][0x8b0] ;  /* 0x00011600ff0477ac */ /* 0x000ea40008000a00 */
[----:B--2---:R-:W-:-:S04]  /*0180*/  UISETP.NE.U32.AND UP0, UPT, UR4, URZ, UPT ;  /* 0x000000ff0400728c */ /* 0x004fc8000bf05070 */
[----:B------:R-:W-:-:S09]  /*0190*/  UISETP.NE.AND.EX UP0, UPT, UR5, URZ, UPT, UP0 ;  /* 0x000000ff0500728c */ /* 0x000fd2000bf05300 */
[----:B------:R-:W-:Y:S05]  /*01a0*/  BRA.U UP0, `(.L_x_2) ;  /* 0x0000000100287547 */ /* 0x000fea000b800000 */
[----:B------:R-:W2:Y:S02]  /*01b0*/  LDCU.64 UR4, c[0x0][0x8a8] ;  /* 0x00011500ff0477ac */ /* 0x000ea40008000a00 */
[----:B--2---:R-:W-:-:S04]  /*01c0*/  UISETP.NE.U32.AND UP0, UPT, UR4, URZ, UPT ;  /* 0x000000ff0400728c */ /* 0x004fc8000bf05070 */
[----:B------:R-:W-:-:S09]  /*01d0*/  UISETP.NE.AND.EX UP0, UPT, UR5, URZ, UPT, UP0 ;  /* 0x000000ff0500728c */ /* 0x000fd2000bf05300 */
[----:B------:R-:W-:Y:S05]  /*01e0*/  BRA.U !UP0, `(.L_x_3) ;  /* 0x0000000108107547 */ /* 0x000fea000b800000 */
[----:B------:R-:W2:Y:S01]  /*01f0*/  LDC.64 R38, c[0x0][0x8a8] ;  /* 0x00022a00ff267b82 */ /* 0x000ea20000000a00 */
[----:B------:R-:W2:Y:S02]  /*0200*/  LDCU.64 UR4, c[0x0][0x358] ;  /* 0x00006b00ff0477ac */ /* 0x000ea40008000a00 */
[----:B--2---:R2:W5:Y:S01]  /*0210*/  LDG.E R38, desc[UR4][R38.64] ;  /* 0x0000000426267981 */ /* 0x004562000c1e1900 */
[----:B------:R-:W-:Y:S05]  /*0220*/  BRA `(.L_x_2) ;  /* 0x0000000000087947 */ /* 0x000fea0003800000 */
.L_x_3:
[----:B------:R-:W2:Y:S02]  /*0230*/  LDCU UR4, c[0x0][0x8a0] ;  /* 0x00011400ff0477ac */ /* 0x000ea40008000800 */
[----:B--2---:R-:W-:Y:S02]  /*0240*/  MOV R38, UR4 ;  /* 0x0000000400267c02 */ /* 0x004fe40008000f00 */
.L_x_2:
[----:B------:R-:W-:Y:S01]  /*0250*/  IMAD.U32 R0, RZ, RZ, UR17 ;  /* 0x00000011ff007e24 */ /* 0x000fe2000f8e00ff */
[----:B------:R-:W-:Y:S04]  /*0260*/  BSSY.RECONVERGENT B0, `(.L_x_4) ;  /* 0x000000c000007945 */ /* 0x000fe80003800200 */
[C---:B------:R-:W-:Y:S02]  /*0270*/  ISETP.NE.OR P1, PT, R0.reuse, 0x1, !P3 ;  /* 0x000000010000780c */ /* 0x040fe40005f25670 */
[----:B------:R-:W-:-:S11]  /*0280*/  ISETP.NE.OR P0, PT, R0, 0x3, !P3 ;  /* 0x000000030000780c */ /* 0x000fd60005f05670 */
[----:B------:R-:W-:Y:S05]  /*0290*/  @P1 BRA `(.L_x_5) ;  /* 0x0000000000201947 */ /* 0x000fea0003800000 */
[----:B------:R-:W3:Y:S02]  /*02a0*/  LDCU.64 UR4, c[0x0][0x348] ;  /* 0x00006900ff0477ac */ /* 0x000ee40008000a00 */
[----:B---3--:R-:W-:Y:S02]  /*02b0*/  UIADD3 UR6, UP1, UPT, UR4, 0x80, URZ ;  /* 0x0000008004067890 */ /* 0x008fe4000ff3e0ff */
[----:B------:R-:W-:Y:S02]  /*02c0*/  UIADD3 UR4, UP0, UPT, UR4, 0x180, URZ ;  /* 0x0000018004047890 */ /* 0x000fe4000ff1e0ff */
[----:B------:R-:W-:Y:S02]  /*02d0*/  UIADD3.X UR7, UPT, UPT, URZ, UR5, URZ, UP1, !UPT ;  /* 0x00000005ff077290 */ /* 0x000fe40008ffe4ff */
[----:B------:R-:W-:-:S07]  /*02e0*/  UIADD3.X UR5, UPT, UPT, URZ, UR5, URZ, UP0, !UPT ;  /* 0x00000005ff057290 */ /* 0x000fce00087fe4ff */
[----:B------:R3:W-:Y:S02]  /*02f0*/  UTMACCTL.PF [UR6] ;  /* 0x00000000060079b9 */ /* 0x0007e40008040000 */
[----:B------:R3:W-:Y:S02]  /*0300*/  UTMACCTL.PF [UR4] ;  /* 0x00000000040079b9 */ /* 0x0007e40008040000 */
[----:B---3--:R-:W-:Y:S01]  /*0310*/  NOP ;  /* 0x0000000000007918 */ /* 0x008fe20000000000 */
.L_x_5:
[----:B------:R-:W-:Y:S05]  /*0320*/  BSYNC.RECONVERGENT B0 ;  /* 0x0000000000007941 */ /* 0x000fea0003800200 */
.L_x_4:
[----:B------:R-:W-:Y:S04]  /*0330*/  BSSY.RECONVERGENT B0, `(.L_x_6) ;  /* 0x000000a000007945 */ /* 0x000fe80003800200 */
        /* <DEDUP_REMOVED lines=9> */
.L_x_7:
[----:B------:R-:W-:Y:S05]  /*03d0*/  BSYNC.RECONVERGENT B0 ;  /* 0x0000000000007941 */ /* 0x000fea0003800200 */
.L_x_6:
[----:B------:R-:W3:Y:S01]  /*03e0*/  LDCU.64 UR4, c[0x0][0x888] ;  /* 0x00011100ff0477ac */ /* 0x000ee20008000a00 */
[----:B------:R-:W-:Y:S02]  /*03f0*/  UISETP.EQ.U32.AND UP1, UPT, UR8, URZ, UPT ;  /* 0x000000ff0800728c */ /* 0x000fe4000bf22070 */
[----:B------:R-:W-:Y:S02]  /*0400*/  UPLOP3.LUT UP3, UPT, UPT, UPT, UPT, 0x80, 0x8 ;  /* 0x000000000008789c */ /* 0x000fe40003f6f070 */
[----:B---3--:R-:W-:-:S04]  /*0410*/  UISETP.NE.U32.AND UP0, UPT, UR4, URZ, UPT ;  /* 0x000000ff0400728c */ /* 0x008fc8000bf05070 */
[----:B------:R-:W-:-:S04]  /*0420*/  UISETP.NE.AND.EX UP0, UPT, UR5, URZ, UPT, UP0 ;  /* 0x000000ff0500728c */ /* 0x000fc8000bf05300 */
[----:B------:R-:W-:-:S04]  /*0430*/  UISETP.EQ.OR.EX UP2, UPT, UR9, URZ, !UP0, UP1 ;  /* 0x000000ff0900728c */ /* 0x000fc8000c742710 */
[----:B------:R-:W-:-:S06]  /*0440*/  UP2UR UR4, UPR, URZ, 0x4 ;  /* 0x00000004ff047883 */ /* 0x000fcc0008000000 */
[----:B------:R-:W-:Y:S01]  /*0450*/  MOV R88, UR4 ;  /* 0x0000000400587c02 */ /* 0x000fe20008000f00 */
[----:B------:R-:W-:Y:S06]  /*0460*/  BRA.U !UP2, `(.L_x_8) ;  /* 0x000000010a207547 */ /* 0x000fec000b800000 */
[----:B------:R-:W-:Y:S01]  /*0470*/  UISETP.NE.U32.AND UP1, UPT, UR8, URZ, UPT ;  /* 0x000000ff0800728c */ /* 0x000fe2000bf25070 */
[----:B-----5:R-:W-:Y:S01]  /*0480*/  FSETP.NEU.AND P0, PT, R41, RZ, PT ;  /* 0x000000ff2900720b */ /* 0x020fe20003f0d000 */
[----:B------:R-:W-:Y:S02]  /*0490*/  USEL UR4, URZ, 0xffffffff, UP0 ;  /* 0xffffffffff047887 */ /* 0x000fe40008000000 */
[----:B------:R-:W-:-:S10]  /*04a0*/  UISETP.NE.AND.EX UP1, UPT, UR9, URZ, UPT, UP1 ;  /* 0x000000ff0900728c */ /* 0x000fd4000bf25310 */
[----:B------:R-:W-:Y:S01]  /*04b0*/  VOTEU.ANY UP0, P0 ;  /* 0x0000000000ff7886 */ /* 0x000fe20000000100 */
[----:B------:R-:W-:-:S04]  /*04c0*/  @!UP1 USEL UR4, URZ, 0xffffffff, UP0 ;  /* 0xffffffffff049887 */ /* 0x000fc80008000000 */
[----:B------:R-:W-:-:S04]  /*04d0*/  ULOP3.LUT UR4, UR4, 0x1, URZ, 0xc0, !UPT ;  /* 0x0000000104047892 */ /* 0x000fc8000f8ec0ff */
[----:B------:R-:W-:-:S11]  /*04e0*/  UISETP.NE.U32.AND UP3, UPT, UR4, 0x1, UPT ;  /* 0x000000010400788c */ /* 0x000fd6000bf65070 */
.L_x_8:
[----:B-1----:R-:W1:Y:S01]  /*04f0*/  SHFL.IDX PT, R2, R86, RZ, 0x1f ;  /* 0x00001fff56027589 */ /* 0x002e6200000e0000 */
[----:B------:R-:W-:-:S04]  /*0500*/  UISETP.NE.AND UP0, UPT, UR17, 0x2, UPT ;  /* 0x000000021100788c */ /* 0x000fc8000bf05270 */
[----:B------:R-:W-:Y:S01]  /*0510*/  USEL UR48, URZ, 0x1, UP0 ;  /* 0x00000001ff307887 */ /* 0x000fe20008000000 */
[----:B-1----:R-:W-:-:S13]  /*0520*/  ISETP.NE.AND P0, PT, R2, RZ, PT ;  /* 0x000000ff0200720c */ /* 0x002fda0003f05270 */
[----:B------:R-:W-:Y:S05]  /*0530*/  @P0 BRA `(.L_x_9) ;  /* 0x0000000000600947 */ /* 0x000fea0003800000 */
[----:B------:R-:W1:Y:S01]  /*0540*/  S2UR UR4, SR_CgaCtaId ;  /* 0x00000000000479c3 */ /* 0x000e620000008800 */
[----:B------:R-:W-:Y:S01]  /*0550*/  UMOV UR5, 0x400 ;  /* 0x0000040000057882 */ /* 0x000fe20000000000 */
[----:B------:R-:W-:Y:S01]  /*0560*/  UMOV UR8, 0x1 ;  /* 0x0000000100087882 */ /* 0x000fe20000000000 */
[----:B------:R-:W-:Y:S01]  /*0570*/  UMOV UR6, 0x3 ;  /* 0x0000000300067882 */ /* 0x000fe20000000000 */
[----:B------:R-:W-:-:S04]  /*0580*/  UIADD3 UR8, UPT, UPT, -UR8, 0x100000, URZ ;  /* 0x0010000008087890 */ /* 0x000fc8000fffe1ff */
[----:B------:R-:W-:Y:S02]  /*0590*/  USHF.L.U32 UR9, UR8, 0xb, URZ ;  /* 0x0000000b08097899 */ /* 0x000fe400080006ff */
[----:B------:R-:W-:Y:S02]  /*05a0*/  USHF.L.U32 UR8, UR8, 0x1, URZ ;  /* 0x0000000108087899 */ /* 0x000fe400080006ff */
[----:B------:R-:W-:-:S04]  /*05b0*/  UIADD3 UR6, UPT, UPT, -UR6, 0x100000, URZ ;  /* 0x0010000006067890 */ /* 0x000fc8000fffe1ff */
[----:B------:R-:W-:Y:S02]  /*05c0*/  USHF.L.U32 UR7, UR6, 0xb, URZ ;  /* 0x0000000b06077899 */ /* 0x000fe400080006ff */
[----:B------:R-:W-:Y:S01]  /*05d0*/  USHF.L.U32 UR6, UR6, 0x1, URZ ;  /* 0x0000000106067899 */ /* 0x000fe200080006ff */
[----:B------:R-:W-:Y:S01]  /*05e0*/  ELECT P0, URZ, PT ;  /* 0x0000000000ff782f */ /* 0x000fe20003800000 */
[----:B-1----:R-:W-:Y:S01]  /*05f0*/  ULEA UR4, UR4, UR5, 0x18 ;  /* 0x0000000504047291 */ /* 0x002fe2000f8ec0ff */
[----:B------:R-:W1:Y:S11]  /*0600*/  FENCE.VIEW.ASYNC.S ;  /* 0x00000000000073c6 */ /* 0x000e760000000000 */
[----:B-1----:R1:W3:Y:S01]  /*0610*/  SYNCS.EXCH.64 URZ, [UR4], UR8 ;  /* 0x0000000804ff75b2 */ /* 0x0022e20008000100 */
[----:B------:R1:W4:Y:S01]  /*0620*/  SYNCS.EXCH.64 URZ, [UR4+0x28], UR6 ;  /* 0x0000280604ff75b2 */ /* 0x0003220008000100 */
[----:B------:R1:W1:Y:S01]  /*0630*/  SYNCS.EXCH.64 URZ, [UR4+0x8], UR8 ;  /* 0x0000080804ff75b2 */ /* 0x0002620008000100 */
[----:B------:R1:W1:Y:S01]  /*0640*/  SYNCS.EXCH.64 URZ, [UR4+0x30], UR6 ;  /* 0x0000300604ff75b2 */ /* 0x0002620008000100 */
[----:B------:R1:W1:Y:S01]  /*0650*/  SYNCS.EXCH.64 URZ, [UR4+0x10], UR8 ;  /* 0x0000100804ff75b2 */ /* 0x0002620008000100 */
[----:B------:R1:W1:Y:S01]  /*0660*/  SYNCS.EXCH.64 URZ, [UR4+0x38], UR6 ;  /* 0x0000380604ff75b2 */ /* 0x0002620008000100 */
[----:B------:R1:W1:Y:S01]  /*0670*/  SYNCS.EXCH.64 URZ, [UR4+0x18], UR8 ;  /* 0x0000180804ff75b2 */ /* 0x0002620008000100 */
[----:B------:R1:W1:Y:S01]  /*0680*/  SYNCS.EXCH.64 URZ, [UR4+0x40], UR6 ;  /* 0x0000400604ff75b2 */ /* 0x0002620008000100 */
[----:B------:R1:W1:Y:S01]  /*0690*/  SYNCS.EXCH.64 URZ, [UR4+0x20], UR8 ;  /* 0x0000200804ff75b2 */ /* 0x0002620008000100 */
[----:B------:R1:W1:Y:S01]  /*06a0*/  SYNCS.EXCH.64 URZ, [UR4+0x48], UR6 ;  /* 0x0000480604ff75b2 */ /* 0x0002620008000100 */
[----:B------:R-:W-:Y:S01]  /*06b0*/  NOP ;  /* 0x0000000000007918 */ /* 0x000fe20000000000 */
.L_x_9:
[----:B------:R-:W2:Y:S01]  /*06c0*/  SHFL.IDX PT, R2, R86, RZ, 0x1f ;  /* 0x00001fff56027589 */ /* 0x000ea200000e0000 */
[----:B------:R-:W-:Y:S01]  /*06d0*/  NOP ;  /* 0x0000000000007918 */ /* 0x000fe20000000000 */
[----:B--2---:R-:W-:-:S13]  /*06e0*/  ISETP.NE.AND P0, PT, R2, 0x1, PT ;  /* 0x000000010200780c */ /* 0x004fda0003f05270 */
[----:B------:R-:W-:Y:S05]  /*06f0*/  @P0 BRA `(.L_x_10) ;  /* 0x0000000000580947 */ /* 0x000fea0003800000 */
[----:B-1----:R-:W1:Y:S01]  /*0700*/  S2UR UR4, SR_CgaCtaId ;  /* 0x00000000000479c3 */ /* 0x002e620000008800 */
        /* <DEDUP_REMOVED lines=12> */
[----:B-1----:R2:W1:Y:S01]  /*07d0*/  SYNCS.EXCH.64 URZ, [UR4+0x50], UR8 ;  /* 0x0000500804ff75b2 */ /* 0x0024620008000100 */
[----:B------:R2:W1:Y:S01]  /*07e0*/  SYNCS.EXCH.64 URZ, [UR4+0x70], UR6 ;  /* 0x0000700604ff75b2 */ /* 0x0004620008000100 */
[----:B------:R2:W1:Y:S01]  /*07f0*/  SYNCS.EXCH.64 URZ, [UR4+0x58], UR8 ;  /* 0x0000580804ff75b2 */ /* 0x0004620008000100 */
[----:B------:R2:W1:Y:S01]  /*0800*/  SYNCS.EXCH.64 URZ, [UR4+0x78], UR6 ;  /* 0x0000780604ff75b2 */ /* 0x0004620008000100 */
[----:B------:R2:W1:Y:S01]  /*0810*/  SYNCS.EXCH.64 URZ, [UR4+0x60], UR8 ;  /* 0x0000600804ff75b2 */ /* 0x0004620008000100 */
[----:B------:R2:W1:Y:S01]  /*0820*/  SYNCS.EXCH.64 URZ, [UR4+0x80], UR6 ;  /* 0x0000800604ff75b2 */ /* 0x0004620008000100 */
[----:B------:R2:W1:Y:S01]  /*0830*/  SYNCS.EXCH.64 URZ, [UR4+0x68], UR8 ;  /* 0x0000680804ff75b2 */ /* 0x0004620008000100 */
[----:B------:R2:W1:Y:S02]  /*0840*/  SYNCS.EXCH.64 URZ, [UR4+0x88], UR6 ;  /* 0x0000880604ff75b2 */ /* 0x0004640008000100 */
[----:B--2---:R-:W-:Y:S01]  /*0850*/  NOP ;  /* 0x0000000000007918 */ /* 0x004fe20000000000 */
.L_x_10:
[----:B------:R-:W2:Y:S01]  /*0860*/  SHFL.IDX PT, R2, R86, RZ, 0x1f ;  /* 0x00001fff56027589 */ /* 0x000ea200000e0000 */
[----:B------:R-:W-:Y:S01]  /*0870*/  NOP ;  /* 0x0000000000007918 */ /* 0x000fe20000000000 */
[----:B--2---:R-:W-:-:S13]  /*0880*/  ISETP.NE.AND P0, PT, R2, 0x3, PT ;  /* 0x000000030200780c */ /* 0x004fda0003f05270 */
[----:B------:R-:W-:Y:S05]  /*0890*/  @P0 BRA `(.L_x_11) ;  /* 0x0000000000300947 */ /* 0x000fea0003800000 */
[----:B-1----:R-:W1:Y:S01]  /*08a0*/  S2UR UR6, SR_CgaCtaId ;  /* 0x00000000000679c3 */ /* 0x002e620000008800 */
[----:B------:R-:W-:Y:S01]  /*08b0*/  UMOV UR4, 0x400 ;  /* 0x0000040000047882 */ /* 0x000fe20000000000 */
[----:B------:R-:W-:Y:S01]  /*08c0*/  UMOV UR5, 0x20 ;  /* 0x0000002000057882 */ /* 0x000fe20000000000 */
[----:B------:R-:W-:Y:S01]  /*08d0*/  ELECT P0, URZ, PT ;  /* 0x0000000000ff782f */ /* 0x000fe20003800000 */
[----:B-1----:R-:W-:Y:S02]  /*08e0*/  ULEA UR6, UR6, UR4, 0x18 ;  /* 0x0000000406067291 */ /* 0x002fe4000f8ec0ff */
[----:B------:R-:W-:-:S04]  /*08f0*/  UIADD3 UR4, UPT, UPT, -UR5, 0x100000, URZ ;  /* 0x0010000005047890 */ /* 0x000fc8000fffe1ff */
[----:B------:R-:W-:Y:S02]  /*0900*/  USHF.L.U32 UR5, UR4, 0xb, URZ ;  /* 0x0000000b04057899 */ /* 0x000fe400080006ff */
[----:B------:R-:W-:Y:S01]  /*0910*/  USHF.L.U32 UR4, UR4, 0x1, URZ ;  /* 0x0000000104047899 */ /* 0x000fe200080006ff */
[----:B------:R-:W1:Y:S11]  /*0920*/  FENCE.VIEW.ASYNC.S ;  /* 0x00000000000073c6 */ /* 0x000e760000000000 */
[----:B-1----:R2:W1:Y:S01]  /*0930*/  SYNCS.EXCH.64 URZ, [UR6+0x90], UR4 ;  /* 0x0000900406ff75b2 */ /* 0x0024620008000100 */
[----:B------:R2:W1:Y:S02]  /*0940*/  SYNCS.EXCH.64 URZ, [UR6+0x98], UR4 ;  /* 0x0000980406ff75b2 */ /* 0x0004640008000100 */
[----:B--2---:R-:W-:Y:S01]  /*0950*/  NOP ;  /* 0x0000000000007918 */ /* 0x004fe20000000000 */
.L_x_11:
[----:B------:R-:W2:Y:S01]  /*0960*/  SHFL.IDX PT, R2, R86, RZ, 0x1f ;  /* 0x00001fff56027589 */ /* 0x000ea200000e0000 */
[----:B------:R-:W-:Y:S01]  /*0970*/  NOP ;  /* 0x0000000000007918 */ /* 0x000fe20000000000 */
[----:B--2---:R-:W-:-:S13]  /*0980*/  ISETP.NE.AND P0, PT, R2, 0x4, PT ;  /* 0x000000040200780c */ /* 0x004fda0003f05270 */
[----:B------:R-:W-:Y:S05]  /*0990*/  @P0 BRA `(.L_x_12) ;  /* 0x00000000004c0947 */ /* 0x000fea0003800000 */
[----:B-1----:R-:W1:Y:S01]  /*09a0*/  S2UR UR6, SR_CgaCtaId ;  /* 0x00000000000679c3 */ /* 0x002e620000008800 */
[----:B------:R-:W-:Y:S01]  /*09b0*/  UMOV UR4, 0x3a0 ;  /* 0x000003a000047882 */ /* 0x000fe20000000000 */
[----:B------:R-:W-:Y:S01]  /*09c0*/  UMOV UR5, 0x400 ;  /* 0x0000040000057882 */ /* 0x000fe20000000000 */
[----:B------:R-:W-:Y:S01]  /*09d0*/  USEL UR4, UR4, 0x320, UP3 ;  /* 0x0000032004047887 */ /* 0x000fe20009800000 */
[----:B------:R-:W-:Y:S01]  /*09e0*/  UMOV UR8, 0x1 ;  /* 0x0000000100087882 */ /* 0x000fe20000000000 */
[----:B------:R-:W-:Y:S01]  /*09f0*/  ELECT P0, URZ, PT ;  /* 0x0000000000ff782f */ /* 0x000fe20003800000 */
[----:B------:R-:W-:-:S04]  /*0a00*/  UIADD3 UR8, UPT, UPT, -UR8, 0x100000, URZ ;  /* 0x0010000008087890 */ /* 0x000fc8000fffe1ff */
[----:B------:R-:W-:Y:S02]  /*0a10*/  USHF.L.U32 UR9, UR8, 0xb, URZ ;  /* 0x0000000b08097899 */ /* 0x000fe400080006ff */
[----:B------:R-:W-:Y:S02]  /*0a20*/  USHF.L.U32 UR8, UR8, 0x1, URZ ;  /* 0x0000000108087899 */ /* 0x000fe400080006ff */
[----:B-1----:R-:W-:Y:S02]  /*0a30*/  ULEA UR6, UR6, UR5, 0x18 ;  /* 0x0000000506067291 */ /* 0x002fe4000f8ec0ff */
[----:B------:R-:W-:-:S04]  /*0a40*/  UIADD3 UR4, UPT, UPT, -UR4, 0x100000, URZ ;  /* 0x0010000004047890 */ /* 0x000fc8000fffe1ff */
[----:B------:R-:W-:Y:S02]  /*0a50*/  USHF.L.U32 UR5, UR4, 0xb, URZ ;  /* 0x0000000b04057899 */ /* 0x000fe400080006ff */
[----:B------:R-:W-:Y:S01]  /*0a60*/  USHF.L.U32 UR4, UR4, 0x1, URZ ;  /* 0x0000000104047899 */ /* 0x000fe200080006ff */
[----:B------:R-:W1:Y:S03]  /*0a70*/  FENCE.VIEW.ASYNC.S ;  /* 0x00000000000073c6 */ /* 0x000e660000000000 */
[----:B-1----:R2:W1:Y:S08]  /*0a80*/  SYNCS.EXCH.64 URZ, [UR6+0xa0], UR8 ;  /* 0x0000a00806ff75b2 */ /* 0x0024700008000100 */
[----:B------:R2:W1:Y:S01]  /*0a90*/  SYNCS.EXCH.64 URZ, [UR6+0xb0], UR4 ;  /* 0x0000b00406ff75b2 */ /* 0x0004620008000100 */
[----:B------:R2:W1:Y:S01]  /*0aa0*/  SYNCS.EXCH.64 URZ, [UR6+0xa8], UR8 ;  /* 0x0000a80806ff75b2 */ /* 0x0004620008000100 */
[----:B------:R2:W1:Y:S02]  /*0ab0*/  SYNCS.EXCH.64 URZ, [UR6+0xb8], UR4 ;  /* 0x0000b80406ff75b2 */ /* 0x0004640008000100 */
[----:B--2---:R-:W-:Y:S01]  /*0ac0*/  NOP ;  /* 0x0000000000007918 */ /* 0x004fe20000000000 */
.L_x_12:
        /* <DEDUP_REMOVED lines=26> */
.L_x_13:
[----:B------:R-:W2:Y:S01]  /*0c70*/  SHFL.IDX PT, R2, R86, RZ, 0x1f ;  /* 0x00001fff56027589 */ /* 0x000ea200000e0000 */
[----:B------:R-:W-:Y:S01]  /*0c80*/  NOP ;  /* 0x0000000000007918 */ /* 0x000fe20000000000 */
[----:B--2---:R-:W-:-:S13]  /*0c90*/  ISETP.NE.AND P0, PT, R2, 0x3, PT ;  /* 0x000000030200780c */ /* 0x004fda0003f05270 */
[----:B------:R-:W-:Y:S05]  /*0ca0*/  @P0 BRA `(.L_x_14) ;  /* 0x0000000000380947 */ /* 0x000fea0003800000 */
[----:B------:R-:W2:Y:S01]  /*0cb0*/  S2UR UR5, SR_CgaCtaId ;  /* 0x00000000000579c3 */ /* 0x000ea20000008800 */
[----:B-1----:R-:W-:Y:S01]  /*0cc0*/  UMOV UR4, 0x400 ;  /* 0x0000040000047882 */ /* 0x002fe20000000000 */
[----:B------:R-:W-:Y:S01]  /*0cd0*/  UMOV UR6, 0x20 ;  /* 0x0000002000067882 */ /* 0x000fe20000000000 */
[----:B------:R-:W-:Y:S01]  /*0ce0*/  ELECT P0, URZ, PT ;  /* 0x0000000000ff782f */ /* 0x000fe20003800000 */
[----:B------:R-:W-:-:S04]  /*0cf0*/  UIADD3 UR6, UPT, UPT, -UR6, 0x100000, URZ ;  /* 0x0010000006067890 */ /* 0x000fc8000fffe1ff */
[----:B------:R-:W-:Y:S02]  /*0d00*/  USHF.L.U32 UR7, UR6, 0xb, URZ ;  /* 0x0000000b06077899 */ /* 0x000fe400080006ff */
[----:B------:R-:W-:Y:S02]  /*0d10*/  USHF.L.U32 UR6, UR6, 0x1, URZ ;  /* 0x0000000106067899 */ /* 0x000fe400080006ff */
[----:B--2---:R-:W-:Y:S01]  /*0d20*/  ULEA UR4, UR5, UR4, 0x18 ;  /* 0x0000000405047291 */ /* 0x004fe2000f8ec0ff */
[----:B------:R-:W1:Y:S11]  /*0d30*/  FENCE.VIEW.ASYNC.S ;  /* 0x00000000000073c6 */ /* 0x000e760000000000 */
[----:B-1----:R2:W1:Y:S01]  /*0d40*/  SYNCS.EXCH.64 URZ, [UR4+0x100], UR6 ;  /* 0x0001000604ff75b2 */ /* 0x0024620008000100 */
[----:B------:R2:W1:Y:S01]  /*0d50*/  SYNCS.EXCH.64 URZ, [UR4+0x110], UR6 ;  /* 0x0001100604ff75b2 */ /* 0x0004620008000100 */
[----:B------:R2:W1:Y:S01]  /*0d60*/  SYNCS.EXCH.64 URZ, [UR4+0x108], UR6 ;  /* 0x0001080604ff75b2 */ /* 0x0004620008000100 */
[----:B------:R2:W1:Y:S02]  /*0d70*/  SYNCS.EXCH.64 URZ, [UR4+0x118], UR6 ;  /* 0x0001180604ff75b2 */ /* 0x0004640008000100 */
[----:B--2---:R-:W-:Y:S01]  /*0d80*/  NOP ;  /* 0x0000000000007918 */ /* 0x004fe20000000000 */
.L_x_14:
[----:B-1----:R-:W1:Y:S01]  /*0d90*/  LDCU UR4, c[0x0][0x36c] ;  /* 0x00006d80ff0477ac */ /* 0x002e620008000800 */
[----:B------:R-:W-:Y:S01]  /*0da0*/  ISETP.NE.OR P3, PT, R0, 0x2, !P3 ;  /* 0x000000020000780c */ /* 0x000fe20005f65670 */
[----:B------:R-:W-:Y:S01]  /*0db0*/  NOP ;  /* 0x0000000000007918 */ /* 0x000fe20000000000 */
[----:B------:R-:W-:Y:S01]  /*0dc0*/  LOP3.LUT R0, R95, 0x1f, RZ, 0xc0, !PT ;  /* 0x0000001f5f007812 */ /* 0x000fe200078ec0ff */
[----:B------:R-:W-:Y:S02]  /*0dd0*/  UISETP.NE.AND UP4, UPT, UR17, URZ, UPT ;  /* 0x000000ff1100728c */ /* 0x000fe4000bf85270 */
[----:B-1----:R-:W-:-:S09]  /*0de0*/  UISETP.EQ.U32.AND UP5, UPT, UR4, 0x1, UPT ;  /* 0x000000010400788c */ /* 0x002fd2000bfa2070 */
[----:B------:R-:W-:Y:S05]  /*0df0*/  BRA.U !UP5, `(.L_x_15) ;  /* 0x000000010d087547 */ /* 0x000fea000b800000 */
[----:B---34-:R-:W-:Y:S01]  /*0e00*/  UCGABAR_ARV ;  /* 0x00000000000079c7 */ /* 0x018fe20008000000 */
[----:B------:R-:W-:Y:S05]  /*0e10*/  BRA `(.L_x_16) ;  /* 0x0000000000047947 */ /* 0x000fea0003800000 */
.L_x_15:
[----:B---34-:R-:W-:Y:S01]  /*0e20*/  NOP ;  /* 0x0000000000007918 */ /* 0x018fe20000000000 */
.L_x_16:
[----:B------:R-:W1:Y:S01]  /*0e30*/  S2UR UR16, SR_CTAID.X ;  /* 0x00000000001079c3 */ /* 0x000e620000002500 */
[----:B------:R-:W-:-:S05]  /*0e40*/  CS2R.32 R87, SR_CgaSize ;  /* 0x0000000000577805 */ /* 0x000fca0000008a00 */
[----:B------:R-:W-:-:S05]  /*0e50*/  IMAD R87, R87, -0xa0, RZ ;  /* 0xffffff6057577824 */ /* 0x000fca00078e02ff */
[----:B------:R-:W-:-:S14]  /*0e60*/  R2UR UR5, R87 ;  /* 0x00000000570572ca */ /* 0x000fdc00000e0000 */
[----:B------:R-:W2:Y:S01]  /*0e70*/  LDCU UR5, c[0x0][UR5+0x2b0] ;  /* 0x00005600050577ac */ /* 0x000ea20008000800 */
[----:B------:R-:W-:-:S05]  /*0e80*/  CS2R.32 R87, SR_CgaSize ;  /* 0x0000000000577805 */ /* 0x000fca0000008a00 */
[----:B------:R-:W-:-:S05]  /*0e90*/  IMAD R87, R87, -0xa0, RZ ;  /* 0xffffff6057577824 */ /* 0x000fca00078e02ff */
[----:B------:R-:W-:-:S14]  /*0ea0*/  R2UR UR4, R87 ;  /* 0x00000000570472ca */ /* 0x000fdc00000e0000 */
[----:B------:R-:W3:Y:S01]  /*0eb0*/  LDCU UR4, c[0x0][UR4+0x2b4] ;  /* 0x00005680040477ac */ /* 0x000ee20008000800 */
[----:B------:R-:W4:Y:S01]  /*0ec0*/  S2UR UR20, SR_CTAID.Y ;  /* 0x00000000001479c3 */ /* 0x000f220000002600 */
[----:B------:R-:W-:-:S05]  /*0ed0*/  CS2R.32 R87, SR_CgaSize ;  /* 0x0000000000577805 */ /* 0x000fca0000008a00 */
[----:B------:R-:W-:-:S05]  /*0ee0*/  IMAD R87, R87, -0xa0, RZ ;  /* 0xffffff6057577824 */ /* 0x000fca00078e02ff */
[----:B------:R-:W-:-:S14]  /*0ef0*/  R2UR UR7, R87 ;  /* 0x00000000570772ca */ /* 0x000fdc00000e0000 */
[----:B------:R-:W3:Y:S01]  /*0f00*/  LDCU UR7, c[0x0][UR7+0x2a4] ;  /* 0x00005480070777ac */ /* 0x000ee20008000800 */
[----:B------:R-:W-:-:S05]  /*0f10*/  CS2R.32 R87, SR_CgaSize ;  /* 0x0000000000577805 */ /* 0x000fca0000008a00 */
[----:B------:R-:W-:-:S05]  /*0f20*/  IMAD R87, R87, -0xa0, RZ ;  /* 0xffffff6057577824 */ /* 0x000fca00078e02ff */
[----:B------:R-:W-:-:S14]  /*0f30*/  R2UR UR59, R87 ;  /* 0x00000000573b72ca */ /* 0x000fdc00000e0000 */
[----:B------:R-:W3:Y:S01]  /*0f40*/  LDCU UR59, c[0x0][UR59+0x2a0] ;  /* 0x000054003b3b77ac */ /* 0x000ee20008000800 */
[----:B------:R-:W3:Y:S01]  /*0f50*/  S2UR UR8, SR_CgaCtaId ;  /* 0x00000000000879c3 */ /* 0x000ee20000008800 */
[----:B------:R-:W3:Y:S01]  /*0f60*/  LDCU UR21, c[0x0][0xb24] ;  /* 0x00016480ff1577ac */ /* 0x000ee20008000800 */
[----:B------:R-:W3:Y:S01]  /*0f70*/  LDCU UR42, c[0x0][0xb24] ;  /* 0x00016480ff2a77ac */ /* 0x000ee20008000800 */
[----:B-1----:R-:W-:Y:S01]  /*0f80*/  I2FP.F32.U32 R3, UR16 ;  /* 0x0000001000037c45 */ /* 0x002fe20008201000 */
[----:B------:R-:W1:Y:S04]  /*0f90*/  LDCU UR29, c[0x0][0xb30] ;  /* 0x00016600ff1d77ac */ /* 0x000e680008000800 */
[----:B--2---:R-:W-:Y:S01]  /*0fa0*/  FMUL R3, R3, UR5 ;  /* 0x0000000503037c20 */ /* 0x004fe20008400000 */
[----:B------:R-:W-:Y:S01]  /*0fb0*/  UMOV UR34, 0x5 ;  /* 0x0000000500227882 */ /* 0x000fe20000000000 */
[----:B----4-:R-:W-:-:S04]  /*0fc0*/  I2FP.F32.U32 R2, UR20 ;  /* 0x0000001400027c45 */ /* 0x010fc80008201000 */
[----:B------:R-:W2:Y:S01]  /*0fd0*/  F2I.U32.TRUNC.NTZ R3, R3 ;  /* 0x0000000300037305 */ /* 0x000ea2000020f000 */
[----:B---3--:R-:W-:Y:S01]  /*0fe0*/  FMUL R2, R2, UR4 ;  /* 0x0000000402027c20 */ /* 0x008fe20008400000 */
[----:B------:R-:W-:Y:S02]  /*0ff0*/  ULOP3.LUT UR5, UR8, 0x2, URZ, 0xc0, !UPT ;  /* 0x0000000208057892 */ /* 0x000fe4000f8ec0ff */
[----:B------:R-:W-:-:S04]  /*1000*/  ULOP3.LUT UR50, UR8, 0x1, URZ, 0xc0, !UPT ;  /* 0x0000000108327892 */ /* 0x000fc8000f8ec0ff */
[----:B------:R-:W3:Y:S01]  /*1010*/  F2I.U32.TRUNC.NTZ R2, R2 ;  /* 0x0000000200027305 */ /* 0x000ee2000020f000 */
[----:B------:R-:W-:Y:S02]  /*1020*/  UISETP.GT.U32.AND UP0, UPT, UR5, 0xffff, UPT ;  /* 0x0000ffff0500788c */ /* 0x000fe4000bf04070 */
[----:B------:R-:W-:Y:S02]  /*1030*/  UISETP.GT.U32.AND UP1, UPT, UR50, 0xffff, UPT ;  /* 0x0000ffff3200788c */ /* 0x000fe4000bf24070 */
[----:B------:R-:W-:Y:S01]  /*1040*/  USEL UR26, UR5, 0xffff, !UP0 ;  /* 0x0000ffff051a7887 */ /* 0x000fe2000c000000 */
[----:B--2---:R-:W-:Y:S01]  /*1050*/  R2UR UR4, R3 ;  /* 0x00000000030472ca */ /* 0x004fe200000e0000 */
[----:B------:R-:W-:Y:S02]  /*1060*/  USHF.R.U32.HI UR32, URZ, 0x1, UR8 ;  /* 0x00000001ff207899 */ /* 0x000fe40008011608 */
[----:B------:R-:W-:Y:S02]  /*1070*/  USHF.L.U32 UR31, UR8, 0xb, URZ ;  /* 0x0000000b081f7899 */ /* 0x000fe400080006ff */
[----:B------:R-:W-:-:S02]  /*1080*/  USHF.L.U32 UR30, UR8, 0xe, URZ ;  /* 0x0000000e081e7899 */ /* 0x000fc400080006ff */
[----:B------:R-:W-:Y:S01]  /*1090*/  USEL UR27, UR50, 0xffff, !UP1 ;  /* 0x0000ffff321b7887 */ /* 0x000fe2000c800000 */
[----:B---3--:R-:W-:Y:S02]  /*10a0*/  R2UR UR6, R2 ;  /* 0x00000000020672ca */ /* 0x008fe400000e0000 */
[----:B------:R-:W-:-:S03]  /*10b0*/  PRMT R2, RZ, 0x7610, R2 ;  /* 0x00007610ff027816 */ /* 0x000fc60000000002 */
[----:B------:R-:W-:-:S04]  /*10c0*/  UIADD3 UR5, UPT, UPT, -UR4, URZ, URZ ;  /* 0x000000ff04057290 */ /* 0x000fc8000fffe1ff */
[----:B------:R-:W-:-:S04]  /*10d0*/  UIMAD UR59, UR59, UR5, UR16 ;  /* 0x000000053b3b72a4 */ /* 0x000fc8000f8e0210 */
[----:B------:R-:W-:-:S04]  /*10e0*/  UIADD3 UR4, UPT, UPT, -UR6, URZ, URZ ;  /* 0x000000ff06047290 */ /* 0x000fc8000fffe1ff */
[----:B------:R-:W-:-:S06]  /*10f0*/  UIMAD UR4, UR7, UR4, UR20 ;  /* 0x00000004070472a4 */ /* 0x000fcc000f8e0214 */
[----:B------:R-:W-:Y:S01]  /*1100*/  IMAD.U32 R87, RZ, RZ, UR4 ;  /* 0x00000004ff577e24 */ /* 0x000fe2000f8e00ff */
[----:B-1----:R-:W-:Y:S06]  /*1110*/  BRA.U UP4, `(.L_x_17) ;  /* 0x0000000104407547 */ /* 0x002fec000b800000 */
[----:B------:R-:W-:-:S13]  /*1120*/  R2UR UR4, R87 ;  /* 0x00000000570472ca */ /* 0x000fda00000e0000 */
[----:B------:R-:W-:Y:S02]  /*1130*/  UISETP.NE.AND UP0, UPT, UR4, URZ, UPT ;  /* 0x000000ff0400728c */ /* 0x000fe4000bf05270 */
[----:B------:R-:W-:Y:S02]  /*1140*/  UISETP.NE.AND UP1, UPT, UR4, 0x1, UPT ;  /* 0x000000010400788c */ /* 0x000fe4000bf25270 */
[----:B------:R-:W-:Y:S02]  /*1150*/  UISETP.NE.AND UP2, UPT, UR59, URZ, UP0 ;  /* 0x000000ff3b00728c */ /* 0x000fe40008745270 */
[----:B------:R-:W-:Y:S02]  /*1160*/  USEL UR4, URZ, 0x2, UP0 ;  /* 0x00000002ff047887 */ /* 0x000fe40008000000 */
[----:B------:R-:W-:Y:S02]  /*1170*/  USEL UR8, URZ, 0x1, UP2 ;  /* 0x00000001ff087887 */ /* 0x000fe40009000000 */
[----:B------:R-:W-:-:S02]  /*1180*/  UISETP.NE.AND UP2, UPT, UR59, URZ, UPT ;  /* 0x000000ff3b00728c */ /* 0x000fc4000bf45270 */
[----:B------:R-:W-:Y:S02]  /*1190*/  USEL UR5, URZ, 0x4, UP1 ;  /* 0x00000004ff057887 */ /* 0x000fe40008800000 */
[----:B------:R-:W-:Y:S02]  /*11a0*/  UISETP.NE.AND UP0, UPT, UR59, 0x1, UPT ;  /* 0x000000013b00788c */ /* 0x000fe4000bf05270 */
[----:B------:R-:W-:Y:S02]  /*11b0*/  USEL UR6, URZ, 0x8, UP1 ;  /* 0x00000008ff067887 */ /* 0x000fe40008800000 */
[----:B------:R-:W-:Y:S02]  /*11c0*/  USEL UR7, UR5, 0x4, UP2 ;  /* 0x0000000405077887 */ /* 0x000fe40009000000 */
[----:B------:R-:W-:Y:S02]  /*11d0*/  USEL UR4, UR4, 0x2, UP0 ;  /* 0x0000000204047887 */ /* 0x000fe40008000000 */
[----:B------:R-:W-:-:S02]  /*11e0*/  USEL UR5, UR6, 0x8, UP0 ;  /* 0x0000000806057887 */ /* 0x000fc40008000000 */
[----:B------:R-:W-:-:S04]  /*11f0*/  UIADD3 UR4, UPT, UPT, UR4, UR7, UR8 ;  /* 0x0000000704047290 */ /* 0x000fc8000fffe008 */
[----:B------:R-:W-:-:S06]  /*1200*/  UIADD3 UR4, UPT, UPT, UR4, UR5, URZ ;  /* 0x0000000504047290 */ /* 0x000fcc000fffe0ff */
[----:B------:R-:W-:-:S07]  /*1210*/  MOV R2, UR4 ;  /* 0x0000000400027c02 */ /* 0x000fce0008000f00 */
.L_x_17:
[----:B------:R-:W1:Y:S01]  /*1220*/  S2UR UR36, SR_CTAID.Z ;  /* 0x00000000002479c3 */ /* 0x000e620000002700 */
[----:B------:R-:W-:Y:S01]  /*1230*/  UISETP.GE.AND UP0, UPT, UR21, 0x1, UPT ;  /* 0x000000011500788c */ /* 0x000fe2000bf06270 */
[----:B------:R-:W-:-:S08]  /*1240*/  UMOV UR33, 0x3 ;  /* 0x0000000300217882 */ /* 0x000fd00000000000 */
[----:B------:R-:W-:Y:S05]  /*1250*/  BRA.U !UP0, `(.L_x_18) ;  /* 0x0000000108d47547 */ /* 0x000fea000b800000 */
[----:B------:R-:W2:Y:S01]  /*1260*/  LDCU.128 UR12, c[0x0][0xb10] ;  /* 0x00016200ff0c77ac */ /* 0x000ea20008000c00 */
[----:B------:R-:W3:Y:S01]  /*1270*/  LDCU UR6, c[0x0][0x370] ;  /* 0x00006e00ff0677ac */ /* 0x000ee20008000800 */
[----:B------:R-:W4:Y:S01]  /*1280*/  LDCU UR5, c[0x0][0x374] ;  /* 0x00006e80ff0577ac */ /* 0x000f220008000800 */
[----:B------:R-:W1:Y:S01]  /*1290*/  LDCU UR28, c[0x0][0xb0c] ;  /* 0x00016180ff1c77ac */ /* 0x000e620008000800 */
[----:B------:R-:W1:Y:S01]  /*12a0*/  LDCU UR4, c[0x0][0xb20] ;  /* 0x00016400ff0477ac */ /* 0x000e620008000800 */
[----:B------:R-:W1:Y:S01]  /*12b0*/  LDCU.64 UR8, c[0x0][0xb28] ;  /* 0x00016500ff0877ac */ /* 0x000e620008000a00 */
[----:B--2---:R-:W-:Y:S02]  /*12c0*/  UISETP.NE.AND UP0, UPT, UR14, 0x1, UPT ;  /* 0x000000010e00788c */ /* 0x004fe4000bf05270 */
[----:B----4-:R-:W-:Y:S02]  /*12d0*/  UIMAD.WIDE.U32 UR10, UR5, UR15, URZ ;  /* 0x0000000f050a72a5 */ /* 0x010fe4000f8e00ff */
[----:B---3--:R-:W-:-:S02]  /*12e0*/  UIMAD.WIDE.U32 UR22, UR6, UR12, URZ ;  /* 0x0000000c061672a5 */ /* 0x008fc4000f8e00ff */
[----:B-1----:R-:W-:Y:S02]  /*12f0*/  UISETP.NE.AND UP1, UPT, UR28, 0x1, UPT ;  /* 0x000000011c00788c */ /* 0x002fe4000bf25270 */
[----:B------:R-:W-:Y:S01]  /*1300*/  UISETP.NE.AND UP2, UPT, UR21, 0x1, UPT ;  /* 0x000000011500788c */ /* 0x000fe2000bf45270 */
[----:B------:R-:W-:Y:S02]  /*1310*/  UMOV UR10, UR11 ;  /* 0x0000000b000a7c82 */ /* 0x000fe40008000000 */
[----:B------:R-:W-:Y:S01]  /*1320*/  UMOV UR22, UR23 ;  /* 0x0000001700167c82 */ /* 0x000fe20008000000 */
[----:B------:R-:W-:Y:S02]  /*1330*/  @UP0 USHF.R.U32.HI UR5, URZ, UR4, UR10 ;  /* 0x00000004ff050299 */ /* 0x000fe4000801160a */
[----:B------:R-:W-:Y:S02]  /*1340*/  UIMAD.WIDE.U32 UR24, UR20, UR15, URZ ;  /* 0x0000000f141872a5 */ /* 0x000fe4000f8e00ff */
[----:B------:R-:W-:-:S02]  /*1350*/  UIMAD.WIDE.U32 UR10, UR5, UR8, URZ ;  /* 0x00000008050a72a5 */ /* 0x000fc4000f8e00ff */
[----:B------:R-:W-:Y:S02]  /*1360*/  @UP1 USHF.R.U32.HI UR6, URZ, UR13, UR22 ;  /* 0x0000000dff061299 */ /* 0x000fe40008011616 */
[----:B------:R-:W-:Y:S02]  /*1370*/  UIMAD.WIDE.U32 UR18, UR16, UR12, URZ ;  /* 0x0000000c101272a5 */ /* 0x000fe4000f8e00ff */
[----:B------:R-:W-:Y:S01]  /*1380*/  UIMAD.WIDE.U32 UR22, UR6, UR8, URZ ;  /* 0x00000008061672a5 */ /* 0x000fe2000f8e00ff */
[----:B------:R-:W-:Y:S01]  /*1390*/  UMOV UR24, UR25 ;  /* 0x0000001900187c82 */ /* 0x000fe20008000000 */
[----:B------:R-:W-:Y:S01]  /*13a0*/  UMOV UR10, UR11 ;  /* 0x0000000b000a7c82 */ /* 0x000fe20008000000 */
[----:B------:R-:W-:Y:S02]  /*13b0*/  USHF.R.U32.HI UR24, URZ, UR4, UR24 ;  /* 0x00000004ff187299 */ /* 0x000fe40008011618 */
[----:B------:R-:W-:Y:S02]  /*13c0*/  @UP2 USHF.R.U32.HI UR5, URZ, UR9, UR10 ;  /* 0x00000009ff052299 */ /* 0x000fe4000801160a */
[----:B------:R-:W-:Y:S01]  /*13d0*/  UMOV UR7, UR23 ;  /* 0x0000001700077c82 */ /* 0x000fe20008000000 */
[----:B------:R-:W-:Y:S01]  /*13e0*/  UMOV UR18, UR19 ;  /* 0x0000001300127c82 */ /* 0x000fe20008000000 */
[----:B------:R-:W-:-:S02]  /*13f0*/  @UP2 USHF.R.U32.HI UR6, URZ, UR9, UR7 ;  /* 0x00000009ff062299 */ /* 0x000fc40008011607 */
[----:B------:R-:W-:Y:S02]  /*1400*/  USHF.R.U32.HI UR18, URZ, UR13, UR18 ;  /* 0x0000000dff127299 */ /* 0x000fe40008011612 */
[----:B------:R-:W-:Y:S02]  /*1410*/  USEL UR4, UR20, UR24, !UP0 ;  /* 0x0000001814047287 */ /* 0x000fe4000c000000 */
[----:B------:R-:W-:Y:S02]  /*1420*/  UIMAD UR7, UR5, UR21, URZ ;  /* 0x00000015050772a4 */ /* 0x000fe4000f8e02ff */
[----:B------:R-:W-:Y:S02]  /*1430*/  USEL UR5, UR16, UR18, !UP1 ;  /* 0x0000001210057287 */ /* 0x000fe4000c800000 */
[----:B------:R-:W-:Y:S02]  /*1440*/  UIMAD UR12, UR6, UR21, URZ ;  /* 0x00000015060c72a4 */ /* 0x000fe4000f8e02ff */
[----:B------:R-:W-:-:S02]  /*1450*/  UISETP.GE.AND UP0, UPT, UR4, UR7, UPT ;  /* 0x000000070400728c */ /* 0x000fc4000bf06270 */
[----:B------:R-:W-:Y:S02]  /*1460*/  UIMAD.WIDE.U32 UR10, UR4, UR8, URZ ;  /* 0x00000008040a72a5 */ /* 0x000fe4000f8e00ff */
[----:B------:R-:W-:Y:S02]  /*1470*/  UISETP.GE.OR UP0, UPT, UR5, UR12, UP0 ;  /* 0x0000000c0500728c */ /* 0x000fe40008706670 */
[----:B------:R-:W-:Y:S02]  /*1480*/  UIMAD.WIDE.U32 UR12, UR5, UR8, URZ ;  /* 0x00000008050c72a5 */ /* 0x000fe4000f8e00ff */
[----:B------:R-:W-:Y:S01]  /*1490*/  UIADD3 UR10, UPT, UPT, -UR4, URZ, URZ ;  /* 0x000000ff040a7290 */ /* 0x000fe2000fffe1ff */
[----:B------:R-:W-:Y:S01]  /*14a0*/  UMOV UR8, UR11 ;  /* 0x0000000b00087c82 */ /* 0x000fe20008000000 */
[----:B------:R-:W-:Y:S02]  /*14b0*/  UIADD3 UR11, UPT, UPT, -UR5, URZ, URZ ;  /* 0x000000ff050b7290 */ /* 0x000fe4000fffe1ff */
[----:B------:R-:W-:-:S03]  /*14c0*/  USHF.R.U32.HI UR8, URZ, UR9, UR8 ;  /* 0x00000009ff087299 */ /* 0x000fc60008011608 */
[----:B------:R-:W-:Y:S01]  /*14d0*/  @!UP0 UMOV UR7, UR13 ;  /* 0x0000000d00078c82 */ /* 0x000fe20008000000 */
[----:B------:R-:W-:Y:S02]  /*14e0*/  UIMAD UR20, UR14, UR10, UR20 ;  /* 0x0000000a0e1472a4 */ /* 0x000fe4000f8e0214 */
[----:B------:R-:W-:Y:S02]  /*14f0*/  USEL UR8, UR4, UR8, !UP2 ;  /* 0x0000000804087287 */ /* 0x000fe4000d000000 */
[----:B------:R-:W-:Y:S02]  /*1500*/  @!UP0 USHF.R.U32.HI UR7, URZ, UR9, UR7 ;  /* 0x00000009ff078299 */ /* 0x000fe40008011607 */
[----:B------:R-:W-:Y:S02]  /*1510*/  UIADD3 UR9, UPT, UPT, -UR8, URZ, URZ ;  /* 0x000000ff08097290 */ /* 0x000fe4000fffe1ff */
[----:B------:R-:W-:Y:S02]  /*1520*/  @!UP0 USEL UR7, UR5, UR7, !UP2 ;  /* 0x0000000705078287 */ /* 0x000fe4000d000000 */
[----:B------:R-:W-:-:S02]  /*1530*/  UIMAD UR9, UR21, UR9, UR4 ;  /* 0x00000009150972a4 */ /* 0x000fc4000f8e0204 */
[----:B------:R-:W-:Y:S02]  /*1540*/  @!UP0 UIADD3 UR8, UPT, UPT, UR8, -UR7, URZ ;  /* 0x8000000708088290 */ /* 0x000fe4000fffe0ff */
[----:B------:R-:W-:Y:S02]  /*1550*/  @!UP0 UIMAD UR6, UR9, UR6, UR7 ;  /* 0x00000006090682a4 */ /* 0x000fe4000f8e0207 */
[----:B------:R-:W-:Y:S02]  /*1560*/  @!UP0 UIMAD UR4, UR8, UR21, UR5 ;  /* 0x00000015080482a4 */ /* 0x000fe4000f8e0205 */
[----:B------:R-:W-:Y:S02]  /*1570*/  UIMAD UR16, UR28, UR11, UR16 ;  /* 0x0000000b1c1072a4 */ /* 0x000fe4000f8e0210 */
[----:B------:R-:W-:Y:S01]  /*1580*/  UIMAD UR20, UR4, UR14, UR20 ;  /* 0x0000000e041472a4 */ /* 0x000fe2000f8e0214 */
[----:B------:R-:W-:Y:S02]  /*1590*/  @!UP0 UMOV UR5, UR6 ;  /* 0x0000000600058c82 */ /* 0x000fe40008000000 */
[----:B------:R-:W-:-:S12]  /*15a0*/  UIMAD UR16, UR5, UR28, UR16 ;  /* 0x0000001c051072a4 */ /* 0x000fd8000f8e0210 */
.L_x_18:
[----:B------:R-:W-:Y:S02]  /*15b0*/  UISETP.NE.AND UP1, UPT, UR29, 0x1, UPT ;  /* 0x000000011d00788c */ /* 0x000fe4000bf25270 */
[----:B------:R-:W-:Y:S02]  /*15c0*/  ULOP3.LUT UR27, UR27, 0xffff, URZ, 0xc0, !UPT ;  /* 0x0000ffff1b1b7892 */ /* 0x000fe4000f8ec0ff */
[----:B------:R-:W-:Y:S02]  /*15d0*/  ULOP3.LUT UR26, UR26, 0xffff, URZ, 0xc0, !UPT ;  /* 0x0000ffff1a1a7892 */ /* 0x000fe4000f8ec0ff */
[----:B------:R-:W-:Y:S02]  /*15e0*/  UISETP.NE.AND UP0, UPT, UR17, 0x2, UPT ;  /* 0x000000021100788c */ /* 0x000fe4000bf05270 */
[----:B------:R-:W-:Y:S02]  /*15f0*/  ULOP3.LUT UR31, UR31, 0x1000, URZ, 0xc0, !UPT ;  /* 0x000010001f1f7892 */ /* 0x000fe4000f8ec0ff */
[----:B------:R-:W-:-:S02]  /*1600*/  ULOP3.LUT UR30, UR30, 0x4000, URZ, 0xc0, !UPT ;  /* 0x000040001e1e7892 */ /* 0x000fc4000f8ec0ff */
[----:B------:R-:W-:Y:S02]  /*1610*/  USHF.L.U32 UR27, UR34, UR27, URZ ;  /* 0x0000001b221b7299 */ /* 0x000fe400080006ff */
[----:B------:R-:W-:Y:S01]  /*1620*/  USHF.L.U32 UR26, UR33, UR26, URZ ;  /* 0x0000001a211a7299 */ /* 0x000fe200080006ff */
[----:B------:R-:W-:Y:S11]  /*1630*/  BRA.U UP1, `(.L_x_19) ;  /* 0x0000000101447547 */ /* 0x000ff6000b800000 */
[----:B------:R-:W2:Y:S01]  /*1640*/  LDCU.128 UR8, c[0x0][0xb10] ;  /* 0x00016200ff0877ac */ /* 0x000ea20008000c00 */
[----:B------:R-:W3:Y:S01]  /*1650*/  LDCU UR12, c[0x0][0xb0c] ;  /* 0x00016180ff0c77ac */ /* 0x000ee20008000800 */
[----:B------:R-:W4:Y:S01]  /*1660*/  LDCU UR13, c[0x0][0xb20] ;  /* 0x00016400ff0d77ac */ /* 0x000f220008000800 */
[----:B--2---:R-:W-:Y:S02]  /*1670*/  UIMAD.WIDE.U32 UR6, UR16, UR8, URZ ;  /* 0x00000008100672a5 */ /* 0x004fe4000f8e00ff */
[----:B------:R-:W-:Y:S02]  /*1680*/  UIMAD.WIDE.U32 UR4, UR20, UR11, URZ ;  /* 0x0000000b140472a5 */ /* 0x000fe4000f8e00ff */
[----:B---3--:R-:W-:Y:S02]  /*1690*/  UISETP.NE.AND UP2, UPT, UR12, 0x1, UPT ;  /* 0x000000010c00788c */ /* 0x008fe4000bf45270 */
[----:B------:R-:W-:Y:S01]  /*16a0*/  UISETP.NE.AND UP1, UPT, UR10, 0x1, UPT ;  /* 0x000000010a00788c */ /* 0x000fe2000bf25270 */
[----:B------:R-:W-:-:S02]  /*16b0*/  UMOV UR6, UR7 ;  /* 0x0000000700067c82 */ /* 0x000fc40008000000 */
[----:B------:R-:W-:Y:S01]  /*16c0*/  UMOV UR4, UR5 ;  /* 0x0000000500047c82 */ /* 0x000fe20008000000 */
[----:B------:R-:W-:Y:S02]  /*16d0*/  USHF.R.U32.HI UR6, URZ, UR9, UR6 ;  /* 0x00000009ff067299 */ /* 0x000fe40008011606 */
[----:B----4-:R-:W-:Y:S02]  /*16e0*/  USHF.R.U32.HI UR4, URZ, UR13, UR4 ;  /* 0x0000000dff047299 */ /* 0x010fe40008011604 */
[----:B------:R-:W-:Y:S02]  /*16f0*/  USEL UR5, UR16, UR6, !UP2 ;  /* 0x0000000610057287 */ /* 0x000fe4000d000000 */
[----:B------:R-:W-:-:S04]  /*1700*/  USEL UR4, UR20, UR4, !UP1 ;  /* 0x0000000414047287 */ /* 0x000fc8000c800000 */
[----:B------:R-:W-:Y:S02]  /*1710*/  UIADD3 UR6, UPT, UPT, UR5, -UR4, URZ ;  /* 0x8000000405067290 */ /* 0x000fe4000fffe0ff */
[----:B------:R-:W-:Y:S02]  /*1720*/  UIADD3 UR4, UPT, UPT, -UR5, UR4, URZ ;  /* 0x0000000405047290 */ /* 0x000fe4000fffe1ff */
[----:B------:R-:W-:Y:S02]  /*1730*/  UIMAD UR20, UR6, UR10, UR20 ;  /* 0x0000000a061472a4 */ /* 0x000fe4000f8e0214 */
[----:B------:R-:W-:-:S12]  /*1740*/  UIMAD UR16, UR4, UR12, UR16 ;  /* 0x0000000c041072a4 */ /* 0x000fd8000f8e0210 */
.L_x_19:
[----:B------:R-:W-:Y:S05]  /*1750*/  BRA.U !UP5, `(.L_x_20) ;  /* 0x000000010d0c7547 */ /* 0x000fea000b800000 */
[----:B------:R-:W-:Y:S01]  /*1760*/  UCGABAR_WAIT ;  /* 0x0000000000007dc7 */ /* 0x000fe20008000000 */
[----:B------:R-:W-:Y:S01]  /*1770*/  CCTL.IVALL ;  /* 0x00000000ff00798f */ /* 0x000fe20002000000 */
[----:B------:R-:W-:Y:S05]  /*1780*/  BRA `(.L_x_21) ;  /* 0x0000000000047947 */ /* 0x000fea0003800000 */
.L_x_20:
[----:B------:R-:W-:Y:S06]  /*1790*/  BAR.SYNC.DEFER_BLOCKING 0x0 ;  /* 0x0000000000007b1d */ /* 0x000fec0000010000 */
.L_x_21:
[----:B------:R-:W-:Y:S05]  /*17a0*/  BRA.U UP0, `(.L_x_22) ;  /* 0x0000001100ec7547 */ /* 0x000fea000b800000 */
[----:B------:R-:W2:Y:S01]  /*17b0*/  LDCU UR7, c[0x0][0x38c] ;  /* 0x00007180ff0777ac */ /* 0x000ea20008000800 */
[----:B------:R-:W3:Y:S01]  /*17c0*/  S2UR UR8, SR_CgaCtaId ;  /* 0x00000000000879c3 */ /* 0x000ee20000008800 */
[----:B------:R-:W-:Y:S01]  /*17d0*/  PLOP3.LUT P1, PT, PT, PT, UP3, 0x80, 0x8 ;  /* 0x000000000008781c */ /* 0x000fe20003f2f038 */
[----:B------:R-:W-:Y:S01]  /*17e0*/  IMAD.MOV.U32 R12, RZ, RZ, 0x1 ;  /* 0x00000001ff0c7424 */ /* 0x000fe200078e00ff */
[----:B------:R-:W-:Y:S01]  /*17f0*/  UMOV UR21, 0x400 ;  /* 0x0000040000157882 */ /* 0x000fe20000000000 */
[----:B------:R-:W-:Y:S01]  /*1800*/  USHF.L.U32 UR5, UR32, 0x5, URZ ;  /* 0x0000000520057899 */ /* 0x000fe200080006ff */
[----:B------:R-:W-:Y:S01]  /*1810*/  ISETP.EQ.OR P2, PT, R0, RZ, P3 ;  /* 0x000000ff0000720c */ /* 0x000fe20001f42670 */
[----:B------:R-:W-:Y:S01]  /*1820*/  UISETP.NE.AND UP1, UPT, UR17, URZ, UPT ;  /* 0x000000ff1100728c */ /* 0x000fe2000bf25270 */
[----:B------:R-:W-:Y:S02]  /*1830*/  PLOP3.LUT P1, PT, P1, PT, PT, 0x8, 0x80 ;  /* 0x000000000080781c */ /* 0x000fe40000f2e170 */
[----:B------:R-:W-:Y:S01]  /*1840*/  CS2R R10, SRZ ;  /* 0x00000000000a7805 */ /* 0x000fe2000001ff00 */
[----:B------:R-:W-:Y:S01]  /*1850*/  IMAD.MOV.U32 R9, RZ, RZ, RZ ;  /* 0x000000ffff097224 */ /* 0x000fe200078e00ff */
[----:B------:R-:W4:Y:S01]  /*1860*/  LDCU UR43, c[0x0][0x370] ;  /* 0x00006e00ff2b77ac */ /* 0x000f220008000800 */
[----:B------:R-:W-:Y:S01]  /*1870*/  IMAD.MOV.U32 R8, RZ, RZ, 0x1 ;  /* 0x00000001ff087424 */ /* 0x000fe200078e00ff */
[----:B------:R-:W1:Y:S01]  /*1880*/  LDCU.64 UR28, c[0x0][0x348] ;  /* 0x00006900ff1c77ac */ /* 0x000e620008000a00 */
[----:B--2---:R-:W-:-:S02]  /*1890*/  UIADD3 UR6, UPT, UPT, UR7, 0x7f, URZ ;  /* 0x0000007f07067890 */ /* 0x004fc4000fffe0ff */
[----:B------:R-:W-:Y:S02]  /*18a0*/  UIADD3 UR49, UPT, UPT, UR7, 0xfe, URZ ;  /* 0x000000fe07317890 */ /* 0x000fe4000fffe0ff */
[----:B------:R-:W-:Y:S02]  /*18b0*/  USHF.R.S32.HI UR4, URZ, 0x1f, UR6 ;  /* 0x0000001fff047899 */ /* 0x000fe40008011406 */
[----:B---3--:R-:W-:Y:S02]  /*18c0*/  ULEA UR21, UR8, UR21, 0x18 ;  /* 0x0000001508157291 */ /* 0x008fe4000f8ec0ff */
[----:B------:R-:W-:Y:S02]  /*18d0*/  ULEA.HI UR4, UR4, UR6, URZ, 0x7 ;  /* 0x0000000604047291 */ /* 0x000fe4000f8f38ff */
[----:B------:R-:W-:Y:S02]  /*18e0*/  UIADD3 UR6, UPT, UPT, UR7, -0x1, URZ ;  /* 0xffffffff07067890 */ /* 0x000fe4000fffe0ff */
[----:B------:R-:W-:-:S02]  /*18f0*/  USHF.R.S32.HI UR45, URZ, 0x7, UR4 ;  /* 0x00000007ff2d7899 */ /* 0x000fc40008011404 */
[----:B------:R-:W-:Y:S02]  /*1900*/  UISETP.GE.U32.AND UP2, UPT, UR6, -0xff, UPT ;  /* 0xffffff010600788c */ /* 0x000fe4000bf46070 */
[----:B------:R-:W-:Y:S01]  /*1910*/  UISETP.LT.U32.AND UP0, UPT, UR45, 0x5, UPT ;  /* 0x000000052d00788c */ /* 0x000fe2000bf01070 */
[----:B------:R-:W2:Y:S03]  /*1920*/  LDCU UR41, c[0x0][0x374] ;  /* 0x00006e80ff2977ac */ /* 0x000ea60008000800 */
[----:B------:R-:W-:Y:S02]  /*1930*/  USEL UR44, UR45, 0x5, UP0 ;  /* 0x000000052d2c7887 */ /* 0x000fe40008000000 */
[----:B------:R-:W-:Y:S02]  /*1940*/  ULOP3.LUT UR46, UR5, 0x20, URZ, 0xe2, !UPT ;  /* 0x00000020052e7892 */ /* 0x000fe4000f8ee2ff */
[----:B------:R-:W-:-:S02]  /*1950*/  UIADD3 UR24, UPT, UPT, UR44, -0x1, URZ ;  /* 0xffffffff2c187890 */ /* 0x000fc4000fffe0ff */
[----:B------:R-:W-:Y:S02]  /*1960*/  @UP2 UIADD3 UR24, UPT, UPT, UR44, URZ, URZ ;  /* 0x000000ff2c182290 */ /* 0x000fe4000fffe0ff */
[----:B------:R-:W-:Y:S02]  /*1970*/  USEL UR25, UR48, 0x2, UP1 ;  /* 0x0000000230197887 */ /* 0x000fe40008800000 */
[----:B------:R-:W-:Y:S02]  /*1980*/  UIADD3 UR38, UPT, UPT, UR21, 0x6400, UR31 ;  /* 0x0000640015267890 */ /* 0x000fe4000fffe01f */
[----:B------:R-:W-:Y:S02]  /*1990*/  UIADD3 UR37, UPT, UPT, UR21, 0x10400, UR30 ;  /* 0x0001040015257890 */ /* 0x000fe4000fffe01e */
[----:B------:R-:W-:Y:S02]  /*19a0*/  UIADD3 UR47, UPT, UPT, UR45, -UR44, URZ ;  /* 0x8000002c2d2f7290 */ /* 0x000fe4000fffe0ff */
[----:B------:R-:W-:Y:S01]  /*19b0*/  UIADD3 UR24, UPT, UPT, UR24, 0x1, URZ ;  /* 0x0000000118187890 */ /* 0x000fe2000fffe0ff */
[----:B-12-4-:R-:W-:-:S11]  /*19c0*/  UMOV UR7, URZ ;  /* 0x000000ff00077c82 */ /* 0x016fd60008000000 */
.L_x_42:
[----:B-1----:R-:W1:Y:S02]  /*19d0*/  S2UR UR4, SR_CgaCtaId ;  /* 0x00000000000479c3 */ /* 0x002e640000008800 */
[----:B-1----:R-:W-:-:S09]  /*19e0*/  UISETP.NE.AND UP0, UPT, UR4, URZ, UPT ;  /* 0x000000ff0400728c */ /* 0x002fd2000bf05270 */
[----:B------:R-:W-:Y:S05]  /*19f0*/  BRA.U UP0, `(.L_x_23) ;  /* 0x0000000100287547 */ /* 0x000fea000b800000 */
[----:B------:R-:W-:Y:S02]  /*1a00*/  LEA R0, R9, UR21, 0x3 ;  /* 0x0000001509007c11 */ /* 0x000fe4000f8e18ff */
[----:B------:R-:W-:-:S04]  /*1a10*/  SHF.L.U32 R3, R8, 0x1f, RZ ;  /* 0x0000001f08037819 */ /* 0x000fc800000006ff */
[----:B------:R-:W1:Y:S02]  /*1a20*/  SYNCS.PHASECHK.TRANS64.TRYWAIT P0, [R0+URZ+0x110], R3 ;  /* 0x00011003000075a7 */ /* 0x000e6400080011ff */
[----:B-1----:R-:W-:Y:S05]  /*1a30*/  @!P0 BRA `(.L_x_24) ;  /* 0x0000007c00b88947 */ /* 0x002fea0003800000 */
.L_x_133:
[----:B------:R2:W-:Y:S01]  /*1a40*/  SYNCS.ARRIVE.TRANS64.A1T0 RZ, [R0+URZ+0x100], RZ ;  /* 0x000100ff00ff79a7 */ /* 0x0005e200081000ff */
[----:B------:R-:W-:-:S05]  /*1a50*/  VIADD R9, R9, 0x1 ;  /* 0x0000000109097836 */ /* 0x000fca0000000000 */
[----:B------:R-:W-:-:S04]  /*1a60*/  ISETP.NE.AND P0, PT, R9, 0x2, PT ;  /* 0x000000020900780c */ /* 0x000fc80003f05270 */
[----:B-1----:R-:W-:Y:S02]  /*1a70*/  SEL R3, RZ, 0x1, P0 ;  /* 0x00000001ff037807 */ /* 0x002fe40000000000 */
[----:B------:R-:W-:Y:S02]  /*1a80*/  SEL R9, R9, RZ, P0 ;  /* 0x000000ff09097207 */ /* 0x000fe40000000000 */
[----:B------:R-:W-:-:S07]  /*1a90*/  LOP3.LUT R8, R8, R3, RZ, 0x3c, !PT ;  /* 0x0000000308087212 */ /* 0x000fce00078e3cff */
.L_x_23:
[----:B------:R-:W-:Y:S01]  /*1aa0*/  ULEA UR4, UR7, UR21, 0x3 ;  /* 0x0000001507047291 */ /* 0x000fe2000f8e18ff */
[----:B--2---:R-:W-:Y:S01]  /*1ab0*/  SHF.L.U32 R0, R12, 0x1f, RZ ;  /* 0x0000001f0c007819 */ /* 0x004fe200000006ff */
[----:B------:R-:W-:Y:S02]  /*1ac0*/  UISETP.GE.U32.AND UP0, UPT, UR49, 0xff, UPT ;  /* 0x000000ff3100788c */ /* 0x000fe4000bf06070 */
[----:B------:R-:W-:Y:S02]  /*1ad0*/  ULEA UR11, UR20, UR50, 0x1 ;  /* 0x00000032140b7291 */ /* 0x000fe4000f8e08ff */
[----:B------:R-:W-:Y:S02]  /*1ae0*/  ULEA UR35, UR16, UR46, 0x6 ;  /* 0x0000002e10237291 */ /* 0x000fe4000f8e30ff */
[----:B------:R-:W-:Y:S01]  /*1af0*/  USHF.L.U32 UR11, UR11, 0x7, URZ ;  /* 0x000000070b0b7899 */ /* 0x000fe200080006ff */
[----:B------:R1:W2:Y:S01]  /*1b00*/  SYNCS.PHASECHK.TRANS64.TRYWAIT P0, [UR4+0x28], R0 ;  /* 0x00002800ff0075a7 */ /* 0x0002a20008001104 */
[----:B------:R-:W-:Y:S01]  /*1b10*/  UMOV UR6, URZ ;  /* 0x000000ff00067c82 */ /* 0x000fe20008000000 */
[----:B------:R-:W-:Y:S09]  /*1b20*/  BRA.U !UP0, `(.L_x_25) ;  /* 0x0000000108c07547 */ /* 0x000ff2000b800000 */
[----:B------:R-:W-:Y:S01]  /*1b30*/  UMOV UR13, URZ ;  /* 0x000000ff000d7c82 */ /* 0x000fe20008000000 */
[----:B------:R-:W-:-:S05]  /*1b40*/  UMOV UR4, UR7 ;  /* 0x0000000700047c82 */ /* 0x000fca0008000000 */
.L_x_31:
[----:B------:R-:W-:Y:S01]  /*1b50*/  ULEA UR33, UR4, UR21, 0x3 ;  /* 0x0000001504217291 */ /* 0x000fe2000f8e18ff */
[----:B--2---:R-:W-:Y:S01]  /*1b60*/  @!P3 MOV R2, 0xa000 ;  /* 0x0000a0000002b802 */ /* 0x004fe20000000f00 */
[----:B--2-4-:R-:W-:Y:S10]  /*1b70*/  @P0 BRA `(.L_x_26) ;  /* 0x00000000000c0947 */ /* 0x014ff40003800000 */
[----:B------:R-:W-:-:S04]  /*1b80*/  SHF.L.U32 R3, R12, 0x1f, RZ ;  /* 0x0000001f0c037819 */ /* 0x000fc800000006ff */
[----:B------:R-:W2:Y:S02]  /*1b90*/  SYNCS.PHASECHK.TRANS64.TRYWAIT P0, [UR33+0x28], R3 ;  /* 0x00002803ff0075a7 */ /* 0x000ea40008001121 */
[----:B--2---:R-:W-:Y:S05]  /*1ba0*/  @!P0 BRA `(.L_x_27) ;  /* 0x0000007c00708947 */ /* 0x004fea0003800000 */
.L_x_26:
[----:B------:R2:W-:Y:S01]  /*1bb0*/  @!P3 SYNCS.ARRIVE.TRANS64 RZ, [UR33], R2 ;  /* 0x00000002ffffb9a7 */ /* 0x0005e20008000021 */
[----:B------:R-:W-:-:S04]  /*1bc0*/  ULOP3.LUT UR5, UR25, 0x2, URZ, 0xfc, !UPT ;  /* 0x0000000219057892 */ /* 0x000fc8000f8efcff */
[----:B------:R-:W-:-:S09]  /*1bd0*/  UISETP.NE.AND UP0, UPT, UR5, 0x2, UPT ;  /* 0x000000020500788c */ /* 0x000fd2000bf05270 */
[----:B------:R-:W-:Y:S05]  /*1be0*/  BRA.U UP0, `(.L_x_28) ;  /* 0x0000000100047547 */ /* 0x000fea000b800000 */
[----:B------:R-:W-:Y:S05]  /*1bf0*/  BPT.TRAP 0x1 ;  /* 0x000000040000795c */ /* 0x000fea0000300000 */
.L_x_28:
[----:B------:R-:W-:Y:S04]  /*1c00*/  BSSY.RECONVERGENT B0, `(.L_x_29) ;  /* 0x0000003000007945 */ /* 0x000fe80003800200 */
[----:B------:R-:W-:Y:S05]  /*1c10*/  @P2 BRA `(.L_x_30) ;  /* 0x0000000000042947 */ /* 0x000fea0003800000 */
[----:B------:R-:W-:Y:S05]  /*1c20*/  BPT.TRAP 0x1 ;  /* 0x000000040000795c */ /* 0x000fea0000300000 */
.L_x_30:
[----:B------:R-:W-:Y:S05]  /*1c30*/  BSYNC.RECONVERGENT B0 ;  /* 0x0000000000007941 */ /* 0x000fea0003800200 */
.L_x_29:
[----:B------:R-:W-:Y:S02]  /*1c40*/  UIADD3 UR5, UPT, UPT, UR4, 0x1, URZ ;  /* 0x0000000104057890 */ /* 0x000fe4000fffe0ff */
[----:B------:R-:W-:Y:S02]  /*1c50*/  ULEA UR32, UR4, UR31, 0xd ;  /* 0x0000001f04207291 */ /* 0x000fe4000f8e68ff */
[----:B------:R-:W-:Y:S02]  /*1c60*/  UISETP.NE.AND UP0, UPT, UR5, 0x5, UPT ;  /* 0x000000050500788c */ /* 0x000fe4000bf05270 */
[----:B------:R-:W-:Y:S02]  /*1c70*/  ULEA UR8, UR4, UR30, 0xf ;  /* 0x0000001e04087291 */ /* 0x000fe4000f8e78ff */
[----:B------:R-:W-:Y:S02]  /*1c80*/  USEL UR6, URZ, 0x1, UP0 ;  /* 0x00000001ff067887 */ /* 0x000fe40008000000 */
[----:B------:R-:W-:-:S02]  /*1c90*/  USEL UR7, UR5, URZ, UP0 ;  /* 0x000000ff05077287 */ /* 0x000fc40008000000 */
[----:B------:R-:W-:Y:S02]  /*1ca0*/  UIADD3 UR4, UP0, UPT, UR28, 0x180, URZ ;  /* 0x000001801c047890 */ /* 0x000fe4000ff1e0ff */
[----:B------:R-:W-:Y:S01]  /*1cb0*/  ULEA UR5, UR7, UR21, 0x3 ;  /* 0x0000001507057291 */ /* 0x000fe2000f8e18ff */
[----:B------:R-:W-:Y:S01]  /*1cc0*/  LOP3.LUT R12, R12, UR6, RZ, 0x3c, !PT ;  /* 0x000000060c0c7c12 */ /* 0x000fe2000f8e3cff */
[----:B------:R-:W-:Y:S02]  /*1cd0*/  USHF.L.U32 UR34, UR13, 0x7, URZ ;  /* 0x000000070d227899 */ /* 0x000fe400080006ff */
[----:B------:R-:W-:Y:S01]  /*1ce0*/  UIADD3 UR13, UPT, UPT, UR13, 0x1, URZ ;  /* 0x000000010d0d7890 */ /* 0x000fe2000fffe0ff */
[----:B-1----:R-:W-:Y:S01]  /*1cf0*/  SHF.L.U32 R0, R12, 0x1f, RZ ;  /* 0x0000001f0c007819 */ /* 0x002fe200000006ff */
[----:B------:R-:W-:Y:S02]  /*1d00*/  UIADD3 UR14, UP1, UPT, UR28, 0x80, URZ ;  /* 0x000000801c0e7890 */ /* 0x000fe4000ff3e0ff */
[----:B------:R-:W-:Y:S01]  /*1d10*/  UIADD3 UR32, UPT, UPT, UR21, 0x6400, UR32 ;  /* 0x0000640015207890 */ /* 0x000fe2000fffe020 */
[----:B------:R3:W4:Y:S01]  /*1d20*/  SYNCS.PHASECHK.TRANS64.TRYWAIT P0, [UR5+0x28], R0 ;  /* 0x00002800ff0075a7 */ /* 0x0007220008001105 */
[----:B------:R-:W-:-:S02]  /*1d30*/  UIADD3.X UR5, UPT, UPT, URZ, UR29, URZ, UP0, !UPT ;  /* 0x0000001dff057290 */ /* 0x000fc400087fe4ff */
[----:B------:R-:W-:Y:S02]  /*1d40*/  UISETP.NE.AND UP0, UPT, UR13, UR24, UPT ;  /* 0x000000180d00728c */ /* 0x000fe4000bf05270 */
[----:B------:R-:W-:Y:S02]  /*1d50*/  UIADD3.X UR15, UPT, UPT, URZ, UR29, URZ, UP1, !UPT ;  /* 0x0000001dff0f7290 */ /* 0x000fe40008ffe4ff */
[----:B------:R-:W-:Y:S02]  /*1d60*/  UPRMT UR16, URZ, 0x5410, UR27 ;  /* 0x00005410ff107896 */ /* 0x000fe4000800001b */
[----:B------:R-:W-:Y:S02]  /*1d70*/  UIADD3 UR8, UPT, UPT, UR21, 0x10400, UR8 ;  /* 0x0001040015087890 */ /* 0x000fe4000fffe008 */
[----:B------:R-:W-:Y:S01]  /*1d80*/  UPRMT UR6, URZ, 0x5410, UR26 ;  /* 0x00005410ff067896 */ /* 0x000fe2000800001a */
[----:B------:R-:W-:Y:S01]  /*1d90*/  UMOV UR18, 0x0 ;  /* 0x0000000000127882 */ /* 0x000fe20000000000 */
[----:B------:R-:W-:Y:S01]  /*1da0*/  UMOV UR19, 0x10000000 ;  /* 0x1000000000137882 */ /* 0x000fe20000000000 */
[----:B------:R-:W-:Y:S01]  /*1db0*/  UMOV UR12, UR36 ;  /* 0x00000024000c7c82 */ /* 0x000fe20008000000 */
[----:B------:R-:W-:Y:S01]  /*1dc0*/  UMOV UR9, UR33 ;  /* 0x0000002100097c82 */ /* 0x000fe20008000000 */
[----:B------:R-:W-:Y:S01]  /*1dd0*/  UMOV UR10, UR34 ;  /* 0x00000022000a7c82 */ /* 0x000fe20008000000 */
[----:B------:R-:W-:Y:S03]  /*1de0*/  UTMALDG.3D.MULTICAST [UR32], [UR14], UR16, desc[UR18] ;  /* 0x000012200e0073b4 */ /* 0x000fe60008011810 */
[----:B------:R1:W-:Y:S02]  /*1df0*/  UTMALDG.3D.MULTICAST [UR8], [UR4], UR6, desc[UR18] ;  /* 0x00001208040073b4 */ /* 0x0003e40008011806 */
[----:B-1----:R-:W-:Y:S01]  /*1e00*/  UMOV UR6, UR24 ;  /* 0x0000001800067c82 */ /* 0x002fe20008000000 */
[----:B------:R-:W-:Y:S01]  /*1e10*/  UMOV UR4, UR7 ;  /* 0x0000000700047c82 */ /* 0x000fe20008000000 */
[----:B---3--:R-:W-:Y:S05]  /*1e20*/  BRA.U UP0, `(.L_x_31) ;  /* 0xfffffffd00487547 */ /* 0x008fea000b83ffff */
.L_x_25:
[----:B------:R-:W-:Y:S01]  /*1e30*/  ULEA UR4, UR7, UR21, 0x3 ;  /* 0x0000001507047291 */ /* 0x000fe2000f8e18ff */
[----:B-1----:R-:W-:Y:S01]  /*1e40*/  SHF.L.U32 R0, R12, 0x1f, RZ ;  /* 0x0000001f0c007819 */ /* 0x002fe200000006ff */
[----:B------:R-:W-:Y:S01]  /*1e50*/  @!P1 SYNCS.ARRIVE.TRANS64.A1T0 RZ, [UR21+0x98], RZ ;  /* 0x000098ffffff99a7 */ /* 0x000fe20008100015 */
[----:B------:R-:W-:-:S06]  /*1e60*/  UISETP.GT.AND UP0, UPT, UR45, UR44, UPT ;  /* 0x0000002c2d00728c */ /* 0x000fcc000bf04270 */
[----:B--2-4-:R1:W2:Y:S03]  /*1e70*/  SYNCS.PHASECHK.TRANS64.TRYWAIT P0, [UR4+0x28], R0 ;  /* 0x00002800ff0075a7 */ /* 0x0142a60008001104 */
[----:B------:R-:W-:Y:S05]  /*1e80*/  BRA.U !UP0, `(.L_x_32) ;  /* 0x0000000108bc7547 */ /* 0x000fea000b800000 */
[----:B------:R-:W-:Y:S01]  /*1e90*/  UIADD3 UR13, UPT, UPT, UR47, UR6, URZ ;  /* 0x000000062f0d7290 */ /* 0x000fe2000fffe0ff */
[----:B------:R-:W-:-:S11]  /*1ea0*/  UMOV UR4, UR7 ;  /* 0x0000000700047c82 */ /* 0x000fd60008000000 */
.L_x_38:
[----:B------:R-:W-:Y:S01]  /*1eb0*/  ULEA UR17, UR4, UR21, 0x3 ;  /* 0x0000001504117291 */ /* 0x000fe2000f8e18ff */
[----:B--2---:R-:W-:Y:S01]  /*1ec0*/  @!P3 MOV R2, 0xa000 ;  /* 0x0000a0000002b802 */ /* 0x004fe20000000f00 */
[----:B--2-4-:R-:W-:Y:S10]  /*1ed0*/  @P0 BRA `(.L_x_33) ;  /* 0x00000000000c0947 */ /* 0x014ff40003800000 */
[----:B------:R-:W-:-:S04]  /*1ee0*/  SHF.L.U32 R3, R12, 0x1f, RZ ;  /* 0x0000001f0c037819 */ /* 0x000fc800000006ff */
[----:B------:R-:W2:Y:S02]  /*1ef0*/  SYNCS.PHASECHK.TRANS64.TRYWAIT P0, [UR17+0x28], R3 ;  /* 0x00002803ff0075a7 */ /* 0x000ea40008001111 */
[----:B--2---:R-:W-:Y:S05]  /*1f00*/  @!P0 BRA `(.L_x_34) ;  /* 0x0000007800b08947 */ /* 0x004fea0003800000 */
.L_x_33:
[----:B------:R2:W-:Y:S01]  /*1f10*/  @!P3 SYNCS.ARRIVE.TRANS64 RZ, [UR17], R2 ;  /* 0x00000002ffffb9a7 */ /* 0x0005e20008000011 */
[----:B------:R-:W-:-:S04]  /*1f20*/  ULOP3.LUT UR5, UR25, 0x2, URZ, 0xfc, !UPT ;  /* 0x0000000219057892 */ /* 0x000fc8000f8efcff */
[----:B------:R-:W-:-:S09]  /*1f30*/  UISETP.NE.AND UP0, UPT, UR5, 0x2, UPT ;  /* 0x000000020500788c */ /* 0x000fd2000bf05270 */
[----:B------:R-:W-:Y:S05]  /*1f40*/  BRA.U UP0, `(.L_x_35) ;  /* 0x0000000100047547 */ /* 0x000fea000b800000 */
[----:B------:R-:W-:Y:S05]  /*1f50*/  BPT.TRAP 0x1 ;  /* 0x000000040000795c */ /* 0x000fea0000300000 */
.L_x_35:
[----:B------:R-:W-:Y:S04]  /*1f60*/  BSSY.RECONVERGENT B0, `(.L_x_36) ;  /* 0x0000003000007945 */ /* 0x000fe80003800200 */
[----:B------:R-:W-:Y:S05]  /*1f70*/  @P2 BRA `(.L_x_37) ;  /* 0x0000000000042947 */ /* 0x000fea0003800000 */
[----:B------:R-:W-:Y:S05]  /*1f80*/  BPT.TRAP 0x1 ;  /* 0x000000040000795c */ /* 0x000fea0000300000 */
.L_x_37:
[----:B------:R-:W-:Y:S05]  /*1f90*/  BSYNC.RECONVERGENT B0 ;  /* 0x0000000000007941 */ /* 0x000fea0003800200 */
.L_x_36:
[----:B------:R-:W-:Y:S02]  /*1fa0*/  UIADD3 UR5, UPT, UPT, UR4, 0x1, URZ ;  /* 0x0000000104057890 */ /* 0x000fe4000fffe0ff */
[----:B------:R-:W-:Y:S02]  /*1fb0*/  UIADD3 UR14, UP1, UPT, UR28, 0x80, URZ ;  /* 0x000000801c0e7890 */ /* 0x000fe4000ff3e0ff */
[----:B------:R-:W-:Y:S02]  /*1fc0*/  UISETP.NE.AND UP0, UPT, UR5, 0x5, UPT ;  /* 0x000000050500788c */ /* 0x000fe4000bf05270 */
[----:B------:R-:W-:Y:S02]  /*1fd0*/  ULEA UR16, UR4, UR38, 0xd ;  /* 0x0000002604107291 */ /* 0x000fe4000f8e68ff */
[----:B------:R-:W-:Y:S02]  /*1fe0*/  USEL UR8, URZ, 0x1, UP0 ;  /* 0x00000001ff087887 */ /* 0x000fe40008000000 */
[----:B------:R-:W-:-:S02]  /*1ff0*/  USEL UR7, UR5, URZ, UP0 ;  /* 0x000000ff05077287 */ /* 0x000fc40008000000 */
[----:B------:R-:W-:Y:S02]  /*2000*/  UIADD3 UR22, UP0, UPT, UR28, 0x180, URZ ;  /* 0x000001801c167890 */ /* 0x000fe4000ff1e0ff */
[----:B------:R-:W-:Y:S01]  /*2010*/  ULEA UR5, UR7, UR21, 0x3 ;  /* 0x0000001507057291 */ /* 0x000fe2000f8e18ff */
[----:B------:R-:W-:Y:S01]  /*2020*/  LOP3.LUT R12, R12, UR8, RZ, 0x3c, !PT ;  /* 0x000000080c0c7c12 */ /* 0x000fe2000f8e3cff */
[----:B------:R-:W-:Y:S02]  /*2030*/  ULEA UR8, UR4, UR37, 0xf ;  /* 0x0000002504087291 */ /* 0x000fe4000f8e78ff */
[----:B------:R-:W-:Y:S01]  /*2040*/  USHF.L.U32 UR18, UR6, 0x7, URZ ;  /* 0x0000000706127899 */ /* 0x000fe200080006ff */
[----:B-1----:R-:W-:Y:S01]  /*2050*/  SHF.L.U32 R0, R12, 0x1f, RZ ;  /* 0x0000001f0c007819 */ /* 0x002fe200000006ff */
[----:B------:R-:W-:Y:S02]  /*2060*/  UPRMT UR4, URZ, 0x5410, UR27 ;  /* 0x00005410ff047896 */ /* 0x000fe4000800001b */
[----:B------:R-:W-:Y:S01]  /*2070*/  UIADD3.X UR15, UPT, UPT, URZ, UR29, URZ, UP1, !UPT ;  /* 0x0000001dff0f7290 */ /* 0x000fe20008ffe4ff */
[----:B------:R3:W4:Y:S01]  /*2080*/  SYNCS.PHASECHK.TRANS64.TRYWAIT P0, [UR5+0x28], R0 ;  /* 0x00002800ff0075a7 */ /* 0x0007220008001105 */
[----:B------:R-:W-:-:S02]  /*2090*/  UPRMT UR5, URZ, 0x5410, UR26 ;  /* 0x00005410ff057896 */ /* 0x000fc4000800001a */
[----:B------:R-:W-:Y:S01]  /*20a0*/  UIADD3.X UR23, UPT, UPT, URZ, UR29, URZ, UP0, !UPT ;  /* 0x0000001dff177290 */ /* 0x000fe200087fe4ff */
[----:B------:R-:W-:Y:S01]  /*20b0*/  UMOV UR32, 0x0 ;  /* 0x0000000000207882 */ /* 0x000fe20000000000 */
[----:B------:R-:W-:Y:S01]  /*20c0*/  UMOV UR33, 0x10000000 ;  /* 0x1000000000217882 */ /* 0x000fe20000000000 */
[----:B------:R-:W-:Y:S01]  /*20d0*/  UMOV UR19, UR35 ;  /* 0x0000002300137c82 */ /* 0x000fe20008000000 */
[----:B------:R-:W-:Y:S01]  /*20e0*/  UMOV UR20, UR36 ;  /* 0x0000002400147c82 */ /* 0x000fe20008000000 */
[----:B------:R-:W-:Y:S01]  /*20f0*/  UMOV UR12, UR36 ;  /* 0x00000024000c7c82 */ /* 0x000fe20008000000 */
[----:B------:R-:W-:Y:S01]  /*2100*/  UMOV UR9, UR17 ;  /* 0x0000001100097c82 */ /* 0x000fe20008000000 */
[----:B------:R-:W-:Y:S01]  /*2110*/  UMOV UR10, UR18 ;  /* 0x00000012000a7c82 */ /* 0x000fe20008000000 */
[----:B------:R1:W-:Y:S01]  /*2120*/  UTMALDG.3D.MULTICAST [UR16], [UR14], UR4, desc[UR32] ;  /* 0x000020100e0073b4 */ /* 0x0003e20008011804 */
[----:B------:R-:W-:-:S04]  /*2130*/  UIADD3 UR6, UPT, UPT, UR6, 0x1, URZ ;  /* 0x0000000106067890 */ /* 0x000fc8000fffe0ff */
[----:B------:R-:W-:Y:S01]  /*2140*/  UISETP.NE.AND UP0, UPT, UR6, UR13, UPT ;  /* 0x0000000d0600728c */ /* 0x000fe2000bf05270 */
[----:B------:R3:W-:Y:S01]  /*2150*/  UTMALDG.3D.MULTICAST [UR8], [UR22], UR5, desc[UR32] ;  /* 0x00002008160073b4 */ /* 0x0007e20008011805 */
[----:B-1----:R-:W-:-:S07]  /*2160*/  UMOV UR4, UR7 ;  /* 0x0000000700047c82 */ /* 0x002fce0008000000 */
[----:B---3--:R-:W-:Y:S05]  /*2170*/  BRA.U UP0, `(.L_x_38) ;  /* 0xfffffffd004c7547 */ /* 0x008fea000b83ffff */
.L_x_32:
[C---:B------:R-:W-:Y:S01]  /*2180*/  LEA R3, R11.reuse, UR21, 0x3 ;  /* 0x000000150b037c11 */ /* 0x040fe2000f8e18ff */
[----:B------:R-:W-:Y:S01]  /*2190*/  NOP ;  /* 0x0000000000007918 */ /* 0x000fe20000000000 */
[----:B-1----:R-:W-:Y:S02]  /*21a0*/  SHF.L.U32 R0, R10, 0x1f, RZ ;  /* 0x0000001f0a007819 */ /* 0x002fe400000006ff */
[----:B------:R-:W-:Y:S02]  /*21b0*/  LEA R5, R11, UR21, 0x4 ;  /* 0x000000150b057c11 */ /* 0x000fe4000f8e20ff */
[----:B--2-4-:R-:W1:Y:S02]  /*21c0*/  SYNCS.PHASECHK.TRANS64.TRYWAIT P0, [R3+URZ+0xa0], R0 ;  /* 0x0000a000030075a7 */ /* 0x014e6400080011ff */
[----:B-1----:R-:W-:Y:S05]  /*21d0*/  @!P0 BRA `(.L_x_39) ;  /* 0x0000007800148947 */ /* 0x002fea0003800000 */
.L_x_136:
[----:B------:R-:W2:Y:S01]  /*21e0*/  LDS.128 R4, [R5+0x130] ;  /* 0x0001300005047984 */ /* 0x000ea20000000c00 */
[----:B------:R-:W-:Y:S01]  /*21f0*/  UISETP.GE.AND UP0, UPT, UR42, 0x1, UPT ;  /* 0x000000012a00788c */ /* 0x000fe2000bf06270 */
[----:B------:R-:W-:Y:S01]  /*2200*/  @!PT LDS RZ, [RZ] ;  /* 0x00000000fffff984 */ /* 0x000fe20000000800 */
[----:B------:R-:W-:Y:S01]  /*2210*/  @!PT LDS RZ, [RZ] ;  /* 0x00000000fffff984 */ /* 0x000fe20000000800 */
[----:B------:R-:W-:Y:S01]  /*2220*/  @!PT LDS RZ, [RZ] ;  /* 0x00000000fffff984 */ /* 0x000fe20000000800 */
[----:B------:R-:W-:Y:S01]  /*2230*/  @!PT LDS RZ, [RZ] ;  /* 0x00000000fffff984 */ /* 0x000fe20000000800 */
[----:B------:R3:W-:Y:S06]  /*2240*/  MEMBAR.ALL.CTA ;  /* 0x0000000000007992 */ /* 0x0007ec0000008000 */
[----:B---3--:R-:W3:Y:S01]  /*2250*/  FENCE.VIEW.ASYNC.S ;  /* 0x00000000000073c6 */ /* 0x008ee20000000000 */
[----:B--2---:R-:W-:-:S13]  /*2260*/  LOP3.LUT P0, RZ, R6, 0x1, RZ, 0xc0, !PT ;  /* 0x0000000106ff7812 */ /* 0x004fda000780c0ff */
[----:B---3--:R-:W-:Y:S01]  /*2270*/  VOTEU.ANY UP1, P0 ;  /* 0x0000000000ff7886 */ /* 0x008fe20000020100 */
[----:B------:R-:W-:-:S13]  /*2280*/  PLOP3.LUT P0, PT, PT, PT, UP1, 0x80, 0x8 ;  /* 0x000000000008781c */ /* 0x000fda0003f0f018 */
[----:B-1----:R-:W-:Y:S02]  /*2290*/  @P0 LOP3.LUT R0, R5, 0xffff, RZ, 0xc0, !PT ;  /* 0x0000ffff05000812 */ /* 0x002fe400078ec0ff */
[----:B------:R-:W-:Y:S02]  /*22a0*/  @P0 MOV R2, R4 ;  /* 0x0000000400020202 */ /* 0x000fe40000000f00 */
[----:B------:R-:W-:Y:S01]  /*22b0*/  @P0 R2UR UR5, R0 ;  /* 0x00000000000502ca */ /* 0x000fe200000e0000 */
[----:B------:R-:W-:Y:S01]  /*22c0*/  VIADD R0, R3, 0xb0 ;  /* 0x000000b003007836 */ /* 0x000fe20000000000 */
[----:B------:R-:W-:Y:S02]  /*22d0*/  @P0 SHF.R.U32.HI R4, RZ, 0x10, R5 ;  /* 0x00000010ff040819 */ /* 0x000fe40000011605 */
[----:B------:R-:W-:Y:S02]  /*22e0*/  @P0 R2UR UR6, R2 ;  /* 0x00000000020602ca */ /* 0x000fe400000e0000 */
[----:B------:R-:W-:-:S02]  /*22f0*/  PRMT R0, RZ, 0x654, R0 ;  /* 0x00000654ff007816 */ /* 0x000fc40000000000 */
[----:B------:R-:W-:Y:S02]  /*2300*/  @P0 R2UR UR4, R4 ;  /* 0x00000000040402ca */ /* 0x000fe400000e0000 */
[----:B------:R1:W-:Y:S03]  /*2310*/  SYNCS.ARRIVE.TRANS64.RED.A1T0 RZ, [R0+URZ], RZ ;  /* 0x000000ff00ff79a7 */ /* 0x0003e600081004ff */
[----:B------:R-:W-:-:S04]  /*2320*/  @UP1 UMOV UR39, UR5 ;  /* 0x0000000500271c82 */ /* 0x000fc80008000000 */
[----:B------:R-:W-:-:S04]  /*2330*/  @UP1 UMOV UR40, UR6 ;  /* 0x0000000600281c82 */ /* 0x000fc80008000000 */
[----:B------:R-:W-:Y:S01]  /*2340*/  @UP1 UMOV UR36, UR4 ;  /* 0x0000000400241c82 */ /* 0x000fe20008000000 */
[----:B------:R-:W-:Y:S05]  /*2350*/  BRA.U !UP0, `(.L_x_40) ;  /* 0x0000000108d47547 */ /* 0x000fea000b800000 */
[----:B------:R-:W2:Y:S01]  /*2360*/  LDCU.128 UR12, c[0x0][0xb10] ;  /* 0x00016200ff0c77ac */ /* 0x000ea20008000c00 */
[----:B------:R-:W3:Y:S01]  /*2370*/  LDCU UR22, c[0x0][0xb20] ;  /* 0x00016400ff1677ac */ /* 0x000ee20008000800 */
[----:B------:R-:W4:Y:S01]  /*2380*/  LDCU UR20, c[0x0][0xb0c] ;  /* 0x00016180ff1477ac */ /* 0x000f220008000800 */
[----:B------:R-:W1:Y:S01]  /*2390*/  LDCU.64 UR8, c[0x0][0xb28] ;  /* 0x00016500ff0877ac */ /* 0x000e620008000a00 */
[----:B------:R-:W-:Y:S02]  /*23a0*/  UISETP.NE.AND UP3, UPT, UR42, 0x1, UPT ;  /* 0x000000012a00788c */ /* 0x000fe4000bf65270 */
[----:B--2---:R-:W-:Y:S02]  /*23b0*/  UIMAD.WIDE.U32 UR10, UR41, UR15, URZ ;  /* 0x0000000f290a72a5 */ /* 0x004fe4000f8e00ff */
[----:B------:R-:W-:Y:S02]  /*23c0*/  UIMAD.WIDE.U32 UR4, UR43, UR12, URZ ;  /* 0x0000000c2b0472a5 */ /* 0x000fe4000f8e00ff */
[----:B------:R-:W-:-:S02]  /*23d0*/  UISETP.NE.AND UP0, UPT, UR14, 0x1, UPT ;  /* 0x000000010e00788c */ /* 0x000fc4000bf05270 */
[----:B------:R-:W-:Y:S01]  /*23e0*/  UIMAD.WIDE.U32 UR18, UR39, UR15, URZ ;  /* 0x0000000f271272a5 */ /* 0x000fe2000f8e00ff */
[----:B------:R-:W-:Y:S02]  /*23f0*/  UMOV UR10, UR11 ;  /* 0x0000000b000a7c82 */ /* 0x000fe40008000000 */
[----:B------:R-:W-:Y:S01]  /*2400*/  UMOV UR4, UR5 ;  /* 0x0000000500047c82 */ /* 0x000fe20008000000 */
[----:B---3--:R-:W-:Y:S02]  /*2410*/  USHF.R.U32.HI UR10, URZ, UR22, UR10 ;  /* 0x00000016ff0a7299 */ /* 0x008fe4000801160a */
[----:B----4-:R-:W-:Y:S02]  /*2420*/  UISETP.NE.AND UP2, UPT, UR20, 0x1, UPT ;  /* 0x000000011400788c */ /* 0x010fe4000bf45270 */
[----:B------:R-:W-:Y:S02]  /*2430*/  USHF.R.U32.HI UR4, URZ, UR13, UR4 ;  /* 0x0000000dff047299 */ /* 0x000fe40008011604 */
[----:B------:R-:W-:-:S02]  /*2440*/  USEL UR5, UR41, UR10, !UP0 ;  /* 0x0000000a29057287 */ /* 0x000fc4000c000000 */
[----:B------:R-:W-:Y:S02]  /*2450*/  USEL UR6, UR43, UR4, !UP2 ;  /* 0x000000042b067287 */ /* 0x000fe4000d000000 */
[----:B-1----:R-:W-:Y:S01]  /*2460*/  UIMAD.WIDE.U32 UR10, UR5, UR8, URZ ;  /* 0x00000008050a72a5 */ /* 0x002fe2000f8e00ff */
[----:B------:R-:W-:Y:S01]  /*2470*/  UMOV UR4, UR19 ;  /* 0x0000001300047c82 */ /* 0x000fe20008000000 */
[----:B------:R-:W-:Y:S02]  /*2480*/  UIMAD.WIDE.U32 UR16, UR40, UR12, URZ ;  /* 0x0000000c281072a5 */ /* 0x000fe4000f8e00ff */
[----:B------:R-:W-:-:S03]  /*2490*/  UIMAD.WIDE.U32 UR18, UR6, UR8, URZ ;  /* 0x00000008061272a5 */ /* 0x000fc6000f8e00ff */
[----:B------:R-:W-:Y:S01]  /*24a0*/  UMOV UR10, UR11 ;  /* 0x0000000b000a7c82 */ /* 0x000fe20008000000 */
[----:B------:R-:W-:Y:S02]  /*24b0*/  USHF.R.U32.HI UR4, URZ, UR22, UR4 ;  /* 0x00000016ff047299 */ /* 0x000fe40008011604 */
[----:B------:R-:W-:Y:S01]  /*24c0*/  @UP3 USHF.R.U32.HI UR5, URZ, UR9, UR10 ;  /* 0x00000009ff053299 */ /* 0x000fe2000801160a */
[----:B------:R-:W-:Y:S01]  /*24d0*/  UMOV UR16, UR17 ;  /* 0x0000001100107c82 */ /* 0x000fe20008000000 */
[----:B------:R-:W-:Y:S01]  /*24e0*/  UMOV UR18, UR19 ;  /* 0x0000001300127c82 */ /* 0x000fe20008000000 */
[----:B------:R-:W-:Y:S02]  /*24f0*/  USHF.R.U32.HI UR13, URZ, UR13, UR16 ;  /* 0x0000000dff0d7299 */ /* 0x000fe40008011610 */
[----:B------:R-:W-:Y:S02]  /*2500*/  USEL UR4, UR39, UR4, !UP0 ;  /* 0x0000000427047287 */ /* 0x000fe4000c000000 */
[----:B------:R-:W-:-:S02]  /*2510*/  @UP3 USHF.R.U32.HI UR6, URZ, UR9, UR18 ;  /* 0x00000009ff063299 */ /* 0x000fc40008011612 */
[----:B------:R-:W-:Y:S02]  /*2520*/  UIMAD UR10, UR42, UR5, URZ ;  /* 0x000000052a0a72a4 */ /* 0x000fe4000f8e02ff */
[----:B------:R-:W-:Y:S02]  /*2530*/  USEL UR5, UR40, UR13, !UP2 ;  /* 0x0000000d28057287 */ /* 0x000fe4000d000000 */
[----:B------:R-:W-:Y:S02]  /*2540*/  UIMAD UR12, UR42, UR6, URZ ;  /* 0x000000062a0c72a4 */ /* 0x000fe4000f8e02ff */
[----:B------:R-:W-:Y:S02]  /*2550*/  UISETP.GE.AND UP0, UPT, UR4, UR10, UPT ;  /* 0x0000000a0400728c */ /* 0x000fe4000bf06270 */
[----:B------:R-:W-:Y:S02]  /*2560*/  UIMAD.WIDE.U32 UR10, UR4, UR8, URZ ;  /* 0x00000008040a72a5 */ /* 0x000fe4000f8e00ff */
[----:B------:R-:W-:-:S02]  /*2570*/  UISETP.GE.OR UP0, UPT, UR5, UR12, UP0 ;  /* 0x0000000c0500728c */ /* 0x000fc40008706670 */
        /* <DEDUP_REMOVED lines=19> */
.L_x_40:
[----:B------:R-:W2:Y:S02]  /*26b0*/  LDCU UR4, c[0x0][0xb30] ;  /* 0x00016600ff0477ac */ /* 0x000ea40008000800 */
[----:B--2---:R-:W-:-:S09]  /*26c0*/  UISETP.NE.AND UP0, UPT, UR4, 0x1, UPT ;  /* 0x000000010400788c */ /* 0x004fd2000bf05270 */
[----:B------:R-:W-:Y:S05]  /*26d0*/  BRA.U UP0, `(.L_x_41) ;  /* 0x0000000100447547 */ /* 0x000fea000b800000 */
        /* <DEDUP_REMOVED lines=17> */
.L_x_41:
[----:B------:R-:W-:Y:S01]  /*27f0*/  VIADD R11, R11, 0x1 ;  /* 0x000000010b0b7836 */ /* 0x000fe20000000000 */
[----:B------:R-:W-:Y:S01]  /*2800*/  R2UR UR4, R87 ;  /* 0x00000000570472ca */ /* 0x000fe200000e0000 */
[----:B------:R-:W-:Y:S01]  /*2810*/  UIADD3 UR16, UPT, UPT, UR40, UR59, URZ ;  /* 0x0000003b28107290 */ /* 0x000fe2000fffe0ff */
[----:B------:R-:W-:Y:S02]  /*2820*/  PLOP3.LUT P1, PT, PT, PT, PT, 0x80, 0x8 ;  /* 0x000000000008781c */ /* 0x000fe40003f2f070 */
[----:B------:R-:W-:-:S04]  /*2830*/  ISETP.NE.AND P0, PT, R11, 0x2, PT ;  /* 0x000000020b00780c */ /* 0x000fc80003f05270 */
[----:B------:R-:W-:Y:S02]  /*2840*/  SEL R3, RZ, 0x1, P0 ;  /* 0x00000001ff037807 */ /* 0x000fe40000000000 */
[----:B------:R-:W-:Y:S02]  /*2850*/  SEL R11, R11, RZ, P0 ;  /* 0x000000ff0b0b7207 */ /* 0x000fe40000000000 */
[----:B------:R-:W-:Y:S01]  /*2860*/  LOP3.LUT R10, R10, R3, RZ, 0x3c, !PT ;  /* 0x000000030a0a7212 */ /* 0x000fe200078e3cff */
[----:B------:R-:W-:Y:S01]  /*2870*/  UIADD3 UR20, UPT, UPT, UR39, UR4, URZ ;  /* 0x0000000427147290 */ /* 0x000fe2000fffe0ff */
[----:B------:R-:W-:Y:S11]  /*2880*/  BRA.U UP1, `(.L_x_42) ;  /* 0xfffffff101507547 */ /* 0x000ff6000b83ffff */
[----:B------:R-:W-:Y:S01]  /*2890*/  UIADD3 UR21, UPT, UPT, UR21, 0x28, URZ ;  /* 0x0000002815157890 */ /* 0x000fe2000fffe0ff */
[----:B------:R-:W-:-:S03]  /*28a0*/  SHF.L.U32 R3, R12, 0x1f, RZ ;  /* 0x0000001f0c037819 */ /* 0x000fc600000006ff */
[----:B------:R-:W-:-:S09]  /*28b0*/  ULEA UR4, UR7, UR21, 0x3 ;  /* 0x0000001507047291 */ /* 0x000fd2000f8e18ff */
[----:B------:R-:W2:Y:S02]  /*28c0*/  SYNCS.PHASECHK.TRANS64.TRYWAIT P0, [UR4], R3 ;  /* 0x00000003ff0075a7 */ /* 0x000ea40008001104 */
[----:B--2---:R-:W-:Y:S05]  /*28d0*/  @!P0 BRA `(.L_x_43) ;  /* 0x0000007000688947 */ /* 0x004fea0003800000 */
.L_x_138:
[----:B------:R-:W-:-:S04]  /*28e0*/  UIADD3 UR4, UPT, UPT, UR7, 0x1, URZ ;  /* 0x0000000107047890 */ /* 0x000fc8000fffe0ff */
[----:B------:R-:W-:-:S04]  /*28f0*/  UISETP.NE.AND UP0, UPT, UR4, 0x5, UPT ;  /* 0x000000050400788c */ /* 0x000fc8000bf05270 */
[----:B------:R-:W-:Y:S02]  /*2900*/  USEL UR6, URZ, 0x1, UP0 ;  /* 0x00000001ff067887 */ /* 0x000fe40008000000 */
[----:B------:R-:W-:-:S04]  /*2910*/  USEL UR4, UR4, URZ, UP0 ;  /* 0x000000ff04047287 */ /* 0x000fc80008000000 */
[----:B------:R-:W-:Y:S01]  /*2920*/  ULEA UR5, UR4, UR21, 0x3 ;  /* 0x0000001504057291 */ /* 0x000fe2000f8e18ff */
[----:B------:R-:W-:-:S04]  /*2930*/  LOP3.LUT R2, R12, UR6, RZ, 0x3c, !PT ;  /* 0x000000060c027c12 */ /* 0x000fc8000f8e3cff */
[----:B-1----:R-:W-:-:S04]  /*2940*/  SHF.L.U32 R3, R2, 0x1f, RZ ;  /* 0x0000001f02037819 */ /* 0x002fc800000006ff */
[----:B------:R-:W1:Y:S02]  /*2950*/  SYNCS.PHASECHK.TRANS64.TRYWAIT P0, [UR5], R3 ;  /* 0x00000003ff0075a7 */ /* 0x000e640008001105 */
[----:B-1----:R-:W-:Y:S05]  /*2960*/  @!P0 BRA `(.L_x_44) ;  /* 0x00000070005c8947 */ /* 0x002fea0003800000 */
.L_x_140:
        /* <DEDUP_REMOVED lines=9> */
.L_x_142:
        /* <DEDUP_REMOVED lines=9> */
.L_x_144:
[----:B------:R-:W-:-:S04]  /*2a90*/  UIADD3 UR4, UPT, UPT, UR4, 0x1, URZ ;  /* 0x0000000104047890 */ /* 0x000fc8000fffe0ff */
[----:B------:R-:W-:-:S04]  /*2aa0*/  UISETP.NE.AND UP0, UPT, UR4, 0x5, UPT ;  /* 0x000000050400788c */ /* 0x000fc8000bf05270 */
[----:B------:R-:W-:Y:S02]  /*2ab0*/  USEL UR5, URZ, 0x1, UP0 ;  /* 0x00000001ff057887 */ /* 0x000fe40008000000 */
[----:B------:R-:W-:-:S04]  /*2ac0*/  USEL UR4, UR4, URZ, UP0 ;  /* 0x000000ff04047287 */ /* 0x000fc80008000000 */
[----:B------:R-:W-:Y:S01]  /*2ad0*/  ULEA UR4, UR4, UR21, 0x3 ;  /* 0x0000001504047291 */ /* 0x000fe2000f8e18ff */
[----:B-1----:R-:W-:-:S04]  /*2ae0*/  LOP3.LUT R3, R2, UR5, RZ, 0x3c, !PT ;  /* 0x0000000502037c12 */ /* 0x002fc8000f8e3cff */
[----:B------:R-:W-:Y:S01]  /*2af0*/  SHF.L.U32 R3, R3, 0x1f, RZ ;  /* 0x0000001f03037819 */ /* 0x000fe200000006ff */
[----:B------:R-:W-:-:S07]  /*2b00*/  IMAD.U32 R0, RZ, RZ, UR4 ;  /* 0x00000004ff007e24 */ /* 0x000fce000f8e00ff */
.L_x_47:
[----:B-1----:R1:W2:Y:S02]  /*2b10*/  SYNCS.PHASECHK.TRANS64.TRYWAIT P0, [R0+URZ], R3 ;  /* 0x00000003000075a7 */ /* 0x0022a400080011ff */
[----:B--2---:R-:W-:Y:S05]  /*2b20*/  @!P0 NANOSLEEP.SYNCS 0x989680 ;  /* 0x009896800000895d */ /* 0x004fea0003900000 */
[----:B------:R-:W2:Y:S02]  /*2b30*/  @!P0 SYNCS.PHASECHK.TRANS64 P0, [R0+URZ], R3 ;  /* 0x00000003000085a7 */ /* 0x000ea400080010ff */
[----:B--2---:R-:W-:Y:S05]  /*2b40*/  @P0 EXIT ;  /* 0x000000000000094d */ /* 0x004fea0003800000 */
[----:B------:R-:W-:Y:S05]  /*2b50*/  BRA `(.L_x_47) ;  /* 0xfffffffc00ec7947 */ /* 0x000fea000383ffff */
.L_x_22:
[----:B------:R-:W2:Y:S02]  /*2b60*/  S2UR UR4, SR_CgaCtaId ;  /* 0x00000000000479c3 */ /* 0x000ea40000008800 */
[----:B--2---:R-:W-:-:S04]  /*2b70*/  UISETP.NE.AND UP0, UPT, UR4, URZ, UPT ;  /* 0x000000ff0400728c */ /* 0x004fc8000bf05270 */
[----:B------:R-:W-:-:S09]  /*2b80*/  UISETP.NE.OR UP0, UPT, UR17, 0x1, UP0 ;  /* 0x000000011100788c */ /* 0x000fd20008705670 */
[----:B------:R-:W-:Y:S05]  /*2b90*/  BRA.U UP0, `(.L_x_48) ;  /* 0x00000005004c7547 */ /* 0x000fea000b800000 */
[----:B------:R-:W2:Y:S01]  /*2ba0*/  S2UR UR5, SR_CgaCtaId ;  /* 0x00000000000579c3 */ /* 0x000ea20000008800 */
[----:B------:R-:W-:Y:S01]  /*2bb0*/  UMOV UR4, 0x400 ;  /* 0x0000040000047882 */ /* 0x000fe20000000000 */
[----:B------:R-:W-:Y:S01]  /*2bc0*/  ISETP.GE.U32.AND P2, PT, R0, 0x4, PT ;  /* 0x000000040000780c */ /* 0x000fe20003f46070 */
[----:B------:R-:W-:Y:S01]  /*2bd0*/  IMAD.MOV.U32 R12, RZ, RZ, 0x1 ;  /* 0x00000001ff0c7424 */ /* 0x000fe200078e00ff */
[----:B------:R-:W-:Y:S02]  /*2be0*/  CS2R R10, SRZ ;  /* 0x00000000000a7805 */ /* 0x000fe4000001ff00 */
[----:B------:R-:W-:Y:S01]  /*2bf0*/  CS2R R8, SRZ ;  /* 0x0000000000087805 */ /* 0x000fe2000001ff00 */
[----:B--2---:R-:W-:-:S03]  /*2c00*/  ULEA UR6, UR5, UR4, 0x18 ;  /* 0x0000000405067291 */ /* 0x004fc6000f8ec0ff */
[----:B------:R-:W-:-:S09]  /*2c10*/  UMOV UR5, URZ ;  /* 0x000000ff00057c82 */ /* 0x000fd20008000000 */
.L_x_52:
[----:B------:R-:W-:Y:S02]  /*2c20*/  LEA R2, R8, UR6, 0x3 ;  /* 0x0000000608027c11 */ /* 0x000fe4000f8e18ff */
[----:B------:R-:W-:-:S03]  /*2c30*/  SHF.L.U32 R5, R9, 0x1f, RZ ;  /* 0x0000001f09057819 */ /* 0x000fc600000006ff */
[----:B------:R-:W-:Y:S01]  /*2c40*/  VIADD R4, R2, 0x110 ;  /* 0x0000011002047836 */ /* 0x000fe20000000000 */
[----:B------:R-:W2:Y:S02]  /*2c50*/  SYNCS.PHASECHK.TRANS64.TRYWAIT P0, [R2+URZ+0x100], R5 ;  /* 0x00010005020075a7 */ /* 0x000ea400080011ff */
[----:B--2---:R-:W-:Y:S05]  /*2c60*/  @!P0 BRA `(.L_x_49) ;  /* 0x0000006c00e48947 */ /* 0x004fea0003800000 */
.L_x_145:
[----:B------:R-:W-:Y:S01]  /*2c70*/  ULEA UR4, UR5, UR6, 0x3 ;  /* 0x0000000605047291 */ /* 0x000fe2000f8e18ff */
[----:B------:R-:W-:Y:S02]  /*2c80*/  PRMT R4, RZ, 0x654, R4 ;  /* 0x00000654ff047816 */ /* 0x000fe40000000004 */
[----:B--2---:R-:W-:Y:S01]  /*2c90*/  SHF.L.U32 R5, R12, 0x1f, RZ ;  /* 0x0000001f0c057819 */ /* 0x004fe200000006ff */
[----:B------:R-:W-:Y:S01]  /*2ca0*/  UIADD3 UR7, UPT, UPT, UR4, 0xa0, URZ ;  /* 0x000000a004077890 */ /* 0x000fe2000fffe0ff */
[----:B------:R2:W-:Y:S05]  /*2cb0*/  SYNCS.ARRIVE.TRANS64.RED.A1T0 RZ, [R4+URZ], RZ ;  /* 0x000000ff04ff79a7 */ /* 0x0005ea00081004ff */
[----:B------:R-:W-:Y:S01]  /*2cc0*/  IMAD.U32 R7, RZ, RZ, UR7 ;  /* 0x00000007ff077e24 */ /* 0x000fe2000f8e00ff */
[----:B------:R-:W3:Y:S04]  /*2cd0*/  SYNCS.PHASECHK.TRANS64.TRYWAIT P0, [UR4+0xb0], R5 ;  /* 0x0000b005ff0075a7 */ /* 0x000ee80008001104 */
[----:B------:R-:W-:Y:S01]  /*2ce0*/  PRMT R6, R0, 0x654, R7 ;  /* 0x0000065400067816 */ /* 0x000fe20000000007 */
[----:B--2---:R-:W-:Y:S01]  /*2cf0*/  @!P2 IMAD.MOV.U32 R4, RZ, RZ, 0x10 ;  /* 0x00000010ff04a424 */ /* 0x004fe200078e00ff */
[----:B---3--:R-:W-:Y:S06]  /*2d00*/  @!P0 BRA `(.L_x_50) ;  /* 0x0000006c00d08947 */ /* 0x008fec0003800000 */
.L_x_147:
[----:B------:R-:W-:Y:S01]  /*2d10*/  ULEA UR8, UR5, UR6, 0x4 ;  /* 0x0000000605087291 */ /* 0x000fe2000f8e20ff */
[----:B------:R-:W-:Y:S01]  /*2d20*/  SEL R3, R6, R3, !P2 ;  /* 0x0000000306037207 */ /* 0x000fe20005000000 */
[----:B------:R-:W-:Y:S01]  /*2d30*/  UIADD3 UR9, UPT, UPT, UR4, 0xa0, URZ ;  /* 0x000000a004097890 */ /* 0x000fe2000fffe0ff */
[----:B--2---:R-:W-:Y:S01]  /*2d40*/  LEA R2, R11, UR6, 0x3 ;  /* 0x000000060b027c11 */ /* 0x004fe2000f8e18ff */
[----:B------:R-:W-:Y:S01]  /*2d50*/  UIADD3 UR8, UPT, UPT, UR8, 0x130, URZ ;  /* 0x0000013008087890 */ /* 0x000fe2000fffe0ff */
[----:B------:R-:W-:Y:S01]  /*2d60*/  SHF.L.U32 R5, R10, 0x1f, RZ ;  /* 0x0000001f0a057819 */ /* 0x000fe200000006ff */
[----:B------:R2:W-:Y:S01]  /*2d70*/  @!P2 SYNCS.ARRIVE.TRANS64.RED RZ, [R3+URZ], R4 ;  /* 0x0000000403ffa9a7 */ /* 0x0005e200080004ff */
[----:B------:R-:W-:Y:S01]  /*2d80*/  UIADD3 UR4, UPT, UPT, UR5, 0x1, URZ ;  /* 0x0000000105047890 */ /* 0x000fe2000fffe0ff */
[----:B------:R-:W-:-:S03]  /*2d90*/  VIADD R8, R8, 0x1 ;  /* 0x0000000108087836 */ /* 0x000fc60000000000 */
[----:B------:R-:W-:Y:S02]  /*2da0*/  UISETP.NE.AND UP0, UPT, UR4, 0x2, UPT ;  /* 0x000000020400788c */ /* 0x000fe4000bf05270 */
[----:B------:R-:W-:Y:S06]  /*2db0*/  UGETNEXTWORKID.BROADCAST [UR8], [UR9] ;  /* 0x00000000080073ca */ /* 0x000fec0008000100 */
[----:B------:R-:W-:Y:S01]  /*2dc0*/  USEL UR7, URZ, 0x1, UP0 ;  /* 0x00000001ff077887 */ /* 0x000fe20008000000 */
[----:B------:R-:W-:Y:S01]  /*2dd0*/  ISETP.NE.AND P0, PT, R8, 0x2, PT ;  /* 0x000000020800780c */ /* 0x000fe20003f05270 */
[----:B------:R-:W-:Y:S01]  /*2de0*/  USEL UR5, UR4, URZ, UP0 ;  /* 0x000000ff04057287 */ /* 0x000fe20008000000 */
[----:B------:R-:W3:Y:S03]  /*2df0*/  SYNCS.PHASECHK.TRANS64.TRYWAIT P1, [R2+URZ+0xa0], R5 ;  /* 0x0000a005020075a7 */ /* 0x000ee600080211ff */
[----:B------:R-:W-:Y:S01]  /*2e00*/  LOP3.LUT R12, R12, UR7, RZ, 0x3c, !PT ;  /* 0x000000070c0c7c12 */ /* 0x000fe2000f8e3cff */
[----:B--23--:R-:W-:Y:S07]  /*2e10*/  @!P1 BRA `(.L_x_51) ;  /* 0x0000006c00a49947 */ /* 0x00cfee0003800000 */
.L_x_148:
[C---:B------:R-:W-:Y:S01]  /*2e20*/  LEA R4, R11.reuse, UR6, 0x4 ;  /* 0x000000060b047c11 */ /* 0x040fe2000f8e20ff */
[----:B--2---:R-:W-:Y:S01]  /*2e30*/  VIADD R2, R2, 0xb0 ;  /* 0x000000b002027836 */ /* 0x004fe20000000000 */
[----:B------:R-:W-:Y:S01]  /*2e40*/  SEL R8, R8, RZ, P0 ;  /* 0x000000ff08087207 */ /* 0x000fe20000000000 */
[----:B------:R-:W-:-:S03]  /*2e50*/  VIADD R11, R11, 0x1 ;  /* 0x000000010b0b7836 */ /* 0x000fc60000000000 */
[----:B------:R-:W2:Y:S01]  /*2e60*/  LDS.128 R4, [R4+0x130] ;  /* 0x0001300004047984 */ /* 0x000ea20000000c00 */
[----:B------:R-:W-:Y:S02]  /*2e70*/  PRMT R2, RZ, 0x654, R2 ;  /* 0x00000654ff027816 */ /* 0x000fe40000000002 */
[C---:B------:R-:W-:Y:S01]  /*2e80*/  ISETP.NE.AND P1, PT, R11.reuse, 0x2, PT ;  /* 0x000000020b00780c */ /* 0x040fe20003f25270 */
[----:B------:R-:W-:Y:S01]  /*2e90*/  @!PT LDS RZ, [RZ] ;  /* 0x00000000fffff984 */ /* 0x000fe20000000800 */
[----:B------:R-:W-:Y:S01]  /*2ea0*/  @!PT LDS RZ, [RZ] ;  /* 0x00000000fffff984 */ /* 0x000fe20000000800 */
[----:B------:R-:W-:Y:S01]  /*2eb0*/  @!PT LDS RZ, [RZ] ;  /* 0x00000000fffff984 */ /* 0x000fe20000000800 */
[----:B------:R-:W-:Y:S01]  /*2ec0*/  @!PT LDS RZ, [RZ] ;  /* 0x00000000fffff984 */ /* 0x000fe20000000800 */
[----:B------:R3:W-:Y:S06]  /*2ed0*/  MEMBAR.ALL.CTA ;  /* 0x0000000000007992 */ /* 0x0007ec0000008000 */
[----:B---3--:R-:W3:Y:S01]  /*2ee0*/  FENCE.VIEW.ASYNC.S ;  /* 0x00000000000073c6 */ /* 0x008ee20000000000 */
[----:B------:R-:W-:Y:S01]  /*2ef0*/  SEL R11, R11, RZ, P1 ;  /* 0x000000ff0b0b7207 */ /* 0x000fe20000800000 */
[----:B---3--:R3:W-:Y:S01]  /*2f00*/  SYNCS.ARRIVE.TRANS64.RED.A1T0 RZ, [R2+URZ], RZ ;  /* 0x000000ff02ff79a7 */ /* 0x0087e200081004ff */
[----:B--2---:R-:W-:-:S02]  /*2f10*/  LOP3.LUT P3, RZ, R6, 0x1, RZ, 0xc0, !PT ;  /* 0x0000000106ff7812 */ /* 0x004fc4000786c0ff */
[----:B------:R-:W-:-:S04]  /*2f20*/  SEL R5, RZ, 0x1, P1 ;  /* 0x00000001ff057807 */ /* 0x000fc80000800000 */
[----:B------:R-:W-:Y:S02]  /*2f30*/  LOP3.LUT R10, R10, R5, RZ, 0x3c, !PT ;  /* 0x000000050a0a7212 */ /* 0x000fe400078e3cff */
[----:B---3--:R-:W-:-:S04]  /*2f40*/  SEL R2, RZ, 0x1, P0 ;  /* 0x00000001ff027807 */ /* 0x008fc80000000000 */
[----:B------:R-:W-:Y:S01]  /*2f50*/  LOP3.LUT R9, R9, R2, RZ, 0x3c, !PT ;  /* 0x0000000209097212 */ /* 0x000fe200078e3cff */
[----:B------:R-:W-:Y:S06]  /*2f60*/  @P3 BRA `(.L_x_52) ;  /* 0xfffffffc002c3947 */ /* 0x000fec000383ffff */
[----:B------:R-:W-:Y:S01]  /*2f70*/  ULEA UR4, UR5, UR6, 0x3 ;  /* 0x0000000605047291 */ /* 0x000fe2000f8e18ff */
[----:B------:R-:W-:-:S08]  /*2f80*/  SHF.L.U32 R3, R12, 0x1f, RZ ;  /* 0x0000001f0c037819 */ /* 0x000fd000000006ff */
[----:B------:R-:W2:Y:S02]  /*2f90*/  SYNCS.PHASECHK.TRANS64 P0, [UR4+0xb0], R3 ;  /* 0x0000b003ff0075a7 */ /* 0x000ea40008001004 */
[----:B--2---:R-:W-:Y:S05]  /*2fa0*/  @P0 BRA `(.L_x_53) ;  /* 0x0000000000080947 */ /* 0x004fea0003800000 */
[----:B------:R-:W2:Y:S02]  /*2fb0*/  SYNCS.PHASECHK.TRANS64.TRYWAIT P0, [UR4+0xb0], R3 ;  /* 0x0000b003ff0075a7 */ /* 0x000ea40008001104 */
[----:B--2---:R-:W-:Y:S05]  /*2fc0*/  @!P0 BRA `(.L_x_54) ;  /* 0x0000006c004c8947 */ /* 0x004fea0003800000 */
.L_x_53:
[----:B------:R-:W-:-:S04]  /*2fd0*/  UIADD3 UR7, UPT, UPT, UR5, 0x1, URZ ;  /* 0x0000000105077890 */ /* 0x000fc8000fffe0ff */
[----:B------:R-:W-:-:S04]  /*2fe0*/  UISETP.NE.AND UP0, UPT, UR7, 0x2, UPT ;  /* 0x000000020700788c */ /* 0x000fc8000bf05270 */
[----:B------:R-:W-:Y:S02]  /*2ff0*/  USEL UR8, URZ, 0x1, UP0 ;  /* 0x00000001ff087887 */ /* 0x000fe40008000000 */
[----:B------:R-:W-:-:S04]  /*3000*/  USEL UR7, UR7, URZ, UP0 ;  /* 0x000000ff07077287 */ /* 0x000fc80008000000 */
[----:B------:R-:W-:Y:S01]  /*3010*/  ULEA UR7, UR7, UR6, 0x3 ;  /* 0x0000000607077291 */ /* 0x000fe2000f8e18ff */
[----:B--2---:R-:W-:-:S04]  /*3020*/  LOP3.LUT R3, R12, UR8, RZ, 0x3c, !PT ;  /* 0x000000080c037c12 */ /* 0x004fc8000f8e3cff */
[----:B------:R-:W-:-:S04]  /*3030*/  SHF.L.U32 R0, R3, 0x1f, RZ ;  /* 0x0000001f03007819 */ /* 0x000fc800000006ff */
[----:B------:R-:W2:Y:S02]  /*3040*/  SYNCS.PHASECHK.TRANS64 P0, [UR7+0xb0], R0 ;  /* 0x0000b000ff0075a7 */ /* 0x000ea40008001007 */
[----:B-12---:R-:W-:Y:S05]  /*3050*/  @P0 EXIT ;  /* 0x000000000000094d */ /* 0x006fea0003800000 */
[----:B------:R-:W-:Y:S02]  /*3060*/  SHF.L.U32 R3, R3, 0x1f, RZ ;  /* 0x0000001f03037819 */ /* 0x000fe400000006ff */
[----:B------:R-:W-:-:S07]  /*3070*/  MOV R0, UR7 ;  /* 0x0000000700007c02 */ /* 0x000fce0008000f00 */
.L_x_55:
[----:B-1----:R1:W2:Y:S02]  /*3080*/  SYNCS.PHASECHK.TRANS64.TRYWAIT P0, [R0+URZ+0xb0], R3 ;  /* 0x0000b003000075a7 */ /* 0x0022a400080011ff */
[----:B--2---:R-:W-:Y:S05]  /*3090*/  @!P0 NANOSLEEP.SYNCS 0x989680 ;  /* 0x009896800000895d */ /* 0x004fea0003900000 */
[----:B------:R-:W2:Y:S02]  /*30a0*/  @!P0 SYNCS.PHASECHK.TRANS64 P0, [R0+URZ+0xb0], R3 ;  /* 0x0000b003000085a7 */ /* 0x000ea400080010ff */
[----:B--2---:R-:W-:Y:S05]  /*30b0*/  @P0 EXIT ;  /* 0x000000000000094d */ /* 0x004fea0003800000 */
[----:B------:R-:W-:Y:S05]  /*30c0*/  BRA `(.L_x_55) ;  /* 0xfffffffc00ec7947 */ /* 0x000fea000383ffff */
.L_x_48:
[----:B------:R-:W-:Y:S05]  /*30d0*/  BRA.U UP4, `(.L_x_56) ;  /* 0x0000000d04d87547 */ /* 0x000fea000b800000 */
[----:B------:R-:W2:Y:S01]  /*30e0*/  S2UR UR7, SR_CgaCtaId ;  /* 0x00000000000779c3 */ /* 0x000ea20000008800 */
[----:B------:R-:W-:Y:S01]  /*30f0*/  UMOV UR4, 0x40 ;  /* 0x0000004000047882 */ /* 0x000fe20000000000 */
[----:B------:R-:W-:Y:S01]  /*3100*/  NOP ;  /* 0x0000000000007918 */ /* 0x000fe20000000000 */
[----:B------:R-:W-:Y:S01]  /*3110*/  UMOV UR6, 0x400 ;  /* 0x0000040000067882 */ /* 0x000fe20000000000 */
[----:B--2---:R-:W-:Y:S02]  /*3120*/  ULEA UR5, UR7, UR4, 0x18 ;  /* 0x0000000407057291 */ /* 0x004fe4000f8ec0ff */
[----:B------:R-:W-:-:S07]  /*3130*/  ULEA UR6, UR7, UR6, 0x18 ;  /* 0x0000000607067291 */ /* 0x000fce000f8ec0ff */
[----:B------:R-:W2:Y:S02]  /*3140*/  LDS.U8 R0, [UR5+0x1c] ;  /* 0x00001c05ff007984 */ /* 0x000ea40008000000 */
[----:B--2---:R-:W-:-:S13]  /*3150*/  ISETP.NE.AND P0, PT, R0, RZ, PT ;  /* 0x000000ff0000720c */ /* 0x004fda0003f05270 */
[----:B------:R-:W-:Y:S05]  /*3160*/  @P0 BRA `(.L_x_57) ;  /* 0x0000000000580947 */ /* 0x000fea0003800000 */
[----:B------:R-:W-:-:S13]  /*3170*/  ELECT P0, URZ, PT ;  /* 0x0000000000ff782f */ /* 0x000fda0003800000 */
[----:B------:R-:W-:Y:S05]  /*3180*/  @!P0 BRA `(.L_x_58) ;  /* 0x0000000000608947 */ /* 0x000fea0003800000 */
[----:B------:R-:W-:Y:S01]  /*3190*/  UMOV UR4, 0x10 ;  /* 0x0000001000047882 */ /* 0x000fe20000000000 */
[----:B------:R-:W-:Y:S01]  /*31a0*/  HFMA2 R0, -RZ, RZ, 0, 5.9604644775390625e-08 ;  /* 0x00000001ff007431 */ /* 0x000fe200000001ff */
[----:B------:R-:W-:-:S03]  /*31b0*/  MOV R3, 0xffff ;  /* 0x0000ffff00037802 */ /* 0x000fc60000000f00 */
[----:B------:R-:W-:Y:S04]  /*31c0*/  DEPBAR.LE SB2, 0x36 ;  /* 0x0000ad800000791a */ /* 0x000fe80000000000 */
[----:B------:R-:W2:Y:S02]  /*31d0*/  UTCATOMSWS.FIND_AND_SET.ALIGN UP0, UR4, UR4 ;  /* 0x00000004000475e3 */ /* 0x000ea40008000800 */
[----:B--2---:R-:W-:Y:S01]  /*31e0*/  MOV R4, UR4 ;  /* 0x0000000400047c02 */ /* 0x004fe20008000f00 */
[----:B------:R-:W-:Y:S06]  /*31f0*/  BRA.U UP0, `(.L_x_59) ;  /* 0x0000000100187547 */ /* 0x000fec000b800000 */
.L_x_60:
[----:B------:R-:W-:Y:S05]  /*3200*/  NANOSLEEP 0x64 ;  /* 0x000000640000795d */ /* 0x000fea0003800000 */
[----:B------:R-:W-:-:S05]  /*3210*/  UMOV UR4, 0x10 ;  /* 0x0000001000047882 */ /* 0x000fca0000000000 */
[----:B------:R-:W-:Y:S04]  /*3220*/  DEPBAR.LE SB2, 0x36 ;  /* 0x0000ad800000791a */ /* 0x000fe80000000000 */
[----:B------:R-:W2:Y:S02]  /*3230*/  UTCATOMSWS.FIND_AND_SET.ALIGN UP0, UR4, UR4 ;  /* 0x00000004000475e3 */ /* 0x000ea40008000800 */
[----:B--2---:R-:W-:Y:S01]  /*3240*/  MOV R4, UR4 ;  /* 0x0000000400047c02 */ /* 0x004fe20008000f00 */
[----:B------:R-:W-:Y:S05]  /*3250*/  BRA.U !UP0, `(.L_x_60) ;  /* 0xfffffffd08e87547 */ /* 0x000fea000b83ffff */
.L_x_59:
[-C--:B------:R-:W-:Y:S02]  /*3260*/  SHF.L.U32 R3, R3, R4.reuse, RZ ;  /* 0x0000000403037219 */ /* 0x080fe400000006ff */
[----:B------:R-:W-:Y:S01]  /*3270*/  SHF.L.U32 R0, R0, R4, RZ ;  /* 0x0000000400007219 */ /* 0x000fe200000006ff */
[----:B------:R-:W-:Y:S02]  /*3280*/  IMAD.SHL.U32 R4, R4, 0x20, RZ ;  /* 0x0000002004047824 */ /* 0x000fe400078e00ff */
[----:B------:R2:W-:Y:S04]  /*3290*/  ATOMS.OR RZ, [UR5+0x14], R3 ;  /* 0x00001403ffff798c */ /* 0x0005e8000b000005 */
[----:B------:R2:W-:Y:S04]  /*32a0*/  ATOMS.OR RZ, [UR5+0x18], R0 ;  /* 0x00001800ffff798c */ /* 0x0005e8000b000005 */
[----:B------:R2:W-:Y:S01]  /*32b0*/  STS [UR6+0x150], R4 ;  /* 0x00015004ff007988 */ /* 0x0005e20008000806 */
[----:B------:R-:W-:Y:S05]  /*32c0*/  BRA `(.L_x_58) ;  /* 0x0000000000107947 */ /* 0x000fea0003800000 */
.L_x_57:
[----:B------:R-:W-:Y:S02]  /*32d0*/  MOV R0, 0xffffffff ;  /* 0xffffffff00007802 */ /* 0x000fe40000000f00 */
[----:B------:R-:W-:-:S03]  /*32e0*/  MOV R4, 0x3310 ;  /* 0x0000331000047802 */ /* 0x000fc60000000f00 */
[----:B------:R2:W-:Y:S04]  /*32f0*/  STS [UR6+0x150], R0 ;  /* 0x00015000ff007988 */ /* 0x0005e80008000806 */
[----:B-12--5:R-:W-:Y:S05]  /*3300*/  CALL.REL.NOINC `($__internal_1_$__cuda_sm10x_tcgen05_guardrail_trap_phase_invalid_during_alloc) ;  /* 0x0000007000907944 */ /* 0x026fea0003c00000 */
.L_x_58:
[----:B------:R-:W-:Y:S05]  /*3310*/  WARPSYNC.ALL ;  /* 0x0000000000007948 */ /* 0x000fea0003800000 */
[----:B------:R-:W3:Y:S01]  /*3320*/  S2UR UR4, SR_CgaCtaId ;  /* 0x00000000000479c3 */ /* 0x000ee20000008800 */
[----:B------:R-:W-:Y:S01]  /*3330*/  UMOV UR26, 0x400 ;  /* 0x00000400001a7882 */ /* 0x000fe20000000000 */
[----:B------:R-:W-:-:S06]  /*3340*/  NOP ;  /* 0x0000000000007918 */ /* 0x000fcc0000000000 */
[----:B------:R-:W-:Y:S06]  /*3350*/  BAR.ARV 0x6, 0xa0 ;  /* 0x0182800000007b1d */ /* 0x000fec0000002000 */
[----:B------:R-:W4:Y:S01]  /*3360*/  LDCU UR5, c[0x0][0x38c] ;  /* 0x00007180ff0577ac */ /* 0x000f220008000800 */
[----:B------:R-:W-:Y:S01]  /*3370*/  LOP3.LUT R2, R2, 0xffff, RZ, 0xc0, !PT ;  /* 0x0000ffff02027812 */ /* 0x000fe200078ec0ff */
[----:B------:R-:W-:Y:S01]  /*3380*/  IMAD.MOV.U32 R11, RZ, RZ, 0x1 ;  /* 0x00000001ff0b7424 */ /* 0x000fe200078e00ff */
[----:B------:R-:W-:Y:S01]  /*3390*/  CS2R R8, SRZ ;  /* 0x0000000000087805 */ /* 0x000fe2000001ff00 */
[----:B------:R-:W1:Y:S01]  /*33a0*/  LDCU UR7, c[0x0][0x38c] ;  /* 0x00007180ff0777ac */ /* 0x000e620008000800 */
[----:B------:R-:W-:Y:S01]  /*33b0*/  R2UR UR27, R2 ;  /* 0x00000000021b72ca */ /* 0x000fe200000e0000 */
[----:B------:R-:W-:Y:S01]  /*33c0*/  IMAD.MOV.U32 R10, RZ, RZ, RZ ;  /* 0x000000ffff0a7224 */ /* 0x000fe200078e00ff */
[----:B------:R-:W-:Y:S01]  /*33d0*/  UMOV UR30, URZ ;  /* 0x000000ff001e7c82 */ /* 0x000fe20008000000 */
[----:B------:R-:W-:Y:S01]  /*33e0*/  UMOV UR24, URZ ;  /* 0x000000ff00187c82 */ /* 0x000fe20008000000 */
[----:B---3--:R-:W-:Y:S01]  /*33f0*/  ULEA UR26, UR4, UR26, 0x18 ;  /* 0x0000001a041a7291 */ /* 0x008fe2000f8ec0ff */
[----:B------:R-:W-:Y:S01]  /*3400*/  UMOV UR38, 0x0 ;  /* 0x0000000000267882 */ /* 0x000fe20000000000 */
[----:B------:R-:W-:-:S02]  /*3410*/  UMOV UR39, 0x4400490 ;  /* 0x0440049000277882 */ /* 0x000fc40000000000 */
[----:B------:R-:W-:Y:S02]  /*3420*/  UIADD3 UR4, UPT, UPT, UR26, 0x6400, URZ ;  /* 0x000064001a047890 */ /* 0x000fe4000fffe0ff */
[----:B------:R-:W-:Y:S02]  /*3430*/  UIADD3 UR6, UPT, UPT, UR26, 0x10400, URZ ;  /* 0x000104001a067890 */ /* 0x000fe4000fffe0ff */
[----:B----4-:R-:W-:Y:S01]  /*3440*/  UIADD3 UR5, UPT, UPT, UR5, 0x7f, URZ ;  /* 0x0000007f05057890 */ /* 0x010fe2000fffe0ff */
[----:B--2---:R-:W2:Y:S01]  /*3450*/  LDS R0, [UR26+0x150] ;  /* 0x0001501aff007984 */ /* 0x004ea20008000800 */
[----:B-1----:R-:W-:Y:S01]  /*3460*/  UMOV UR36, 0x0 ;  /* 0x0000000000247882 */ /* 0x002fe20000000000 */
[----:B------:R-:W-:Y:S01]  /*3470*/  UMOV UR37, 0x4400490 ;  /* 0x0440049000257882 */ /* 0x000fe20000000000 */
[----:B------:R-:W-:Y:S02]  /*3480*/  USHF.R.S32.HI UR40, URZ, 0x1f, UR5 ;  /* 0x0000001fff287899 */ /* 0x000fe40008011405 */
[----:B------:R-:W-:-:S02]  /*3490*/  UISETP.GE.AND UP4, UPT, UR7, 0x1, UPT ;  /* 0x000000010700788c */ /* 0x000fc4000bf86270 */
[----:B------:R-:W-:Y:S02]  /*34a0*/  ULEA.HI UR40, UR40, UR5, URZ, 0x7 ;  /* 0x0000000528287291 */ /* 0x000fe4000f8f38ff */
[----:B------:R-:W-:Y:S02]  /*34b0*/  USHF.R.U32.HI UR5, URZ, 0x4, UR4 ;  /* 0x00000004ff057899 */ /* 0x000fe40008011604 */
[----:B------:R-:W-:Y:S02]  /*34c0*/  USHF.R.S32.HI UR40, URZ, 0x7, UR40 ;  /* 0x00000007ff287899 */ /* 0x000fe40008011428 */
[----:B------:R-:W-:Y:S02]  /*34d0*/  USHF.R.U32.HI UR4, URZ, 0x4, UR6 ;  /* 0x00000004ff047899 */ /* 0x000fe40008011606 */
[----:B------:R-:W-:Y:S02]  /*34e0*/  UISETP.LT.AND UP0, UPT, UR40, 0x1, UPT ;  /* 0x000000012800788c */ /* 0x000fe4000bf01270 */
[----:B------:R-:W-:-:S02]  /*34f0*/  ULOP3.LUT UR5, UR5, 0x3fff, URZ, 0xc0, !UPT ;  /* 0x00003fff05057892 */ /* 0x000fc4000f8ec0ff */
[----:B------:R-:W-:Y:S02]  /*3500*/  ULOP3.LUT UR4, UR4, 0x3fff, URZ, 0xc0, !UPT ;  /* 0x00003fff04047892 */ /* 0x000fe4000f8ec0ff */
[----:B------:R-:W-:Y:S02]  /*3510*/  USEL UR41, UR40, 0x1, !UP0 ;  /* 0x0000000128297887 */ /* 0x000fe4000c000000 */
[----:B------:R-:W-:Y:S02]  /*3520*/  ULOP3.LUT UR28, UR5, 0x10000, URZ, 0xfc, !UPT ;  /* 0x00010000051c7892 */ /* 0x000fe4000f8efcff */
[----:B------:R-:W-:Y:S02]  /*3530*/  ULOP3.LUT UR29, UR4, 0x10000, URZ, 0xfc, !UPT ;  /* 0x00010000041d7892 */ /* 0x000fe4000f8efcff */
[----:B------:R-:W-:Y:S01]  /*3540*/  UIADD3 UR41, UPT, UPT, -UR41, URZ, URZ ;  /* 0x000000ff29297290 */ /* 0x000fe2000fffe1ff */
[----:B------:R-:W-:Y:S01]  /*3550*/  UMOV UR34, 0x0 ;  /* 0x0000000000227882 */ /* 0x000fe20000000000 */
[----:B------:R-:W-:Y:S01]  /*3560*/  UMOV UR35, 0x4400490 ;  /* 0x0440049000237882 */ /* 0x000fe20000000000 */
[----:B------:R-:W-:Y:S01]  /*3570*/  UMOV UR32, 0x0 ;  /* 0x0000000000207882 */ /* 0x000fe20000000000 */
[----:B------:R-:W-:Y:S01]  /*3580*/  UMOV UR33, 0x4400490 ;  /* 0x0440049000217882 */ /* 0x000fe20000000000 */
[----:B--2---:R-:W-:-:S15]  /*3590*/  R2UR UR42, R0 ;  /* 0x00000000002a72ca */ /* 0x004fde00000e0000 */
.L_x_67:
[----:B------:R-:W-:Y:S02]  /*35a0*/  LEA R0, R10, UR26, 0x3 ;  /* 0x0000001a0a007c11 */ /* 0x000fe4000f8e18ff */
[----:B------:R-:W-:Y:S02]  /*35b0*/  SHF.L.U32 R5, R9, 0x1f, RZ ;  /* 0x0000001f09057819 */ /* 0x000fe400000006ff */
[----:B------:R-:W-:Y:S01]  /*35c0*/  PLOP3.LUT P0, PT, PT, PT, UP4, 0x80, 0x8 ;  /* 0x000000000008781c */ /* 0x000fe20003f0f048 */
[----:B------:R-:W-:Y:S01]  /*35d0*/  VIADD R3, R0, 0xb0 ;  /* 0x000000b000037836 */ /* 0x000fe20000000000 */
[----:B-1----:R-:W1:Y:S02]  /*35e0*/  SYNCS.PHASECHK.TRANS64.TRYWAIT P1, [R0+URZ+0xa0], R5 ;  /* 0x0000a005000075a7 */ /* 0x002e6400080211ff */
[----:B-1-3--:R-:W-:Y:S09]  /*35f0*/  @!P1 BRA `(.L_x_61) ;  /* 0x0000006400d89947 */ /* 0x00aff20003800000 */
.L_x_150:
[----:B------:R-:W-:Y:S01]  /*3600*/  LEA R4, R10, UR26, 0x4 ;  /* 0x0000001a0a047c11 */ /* 0x000fe2000f8e20ff */
[----:B------:R-:W-:Y:S01]  /*3610*/  @UP4 ULEA UR4, UR24, UR26, 0x3 ;  /* 0x0000001a18044291 */ /* 0x000fe2000f8e18ff */
[----:B------:R-:W-:Y:S01]  /*3620*/  PLOP3.LUT P2, PT, PT, PT, PT, 0x80, 0x8 ;  /* 0x000000000008781c */ /* 0x000fe20003f4f070 */
[----:B------:R-:W-:Y:S01]  /*3630*/  ULEA UR31, UR30, UR26, 0x3 ;  /* 0x0000001a1e1f7291 */ /* 0x000fe2000f8e18ff */
[----:B------:R-:W-:Y:S02]  /*3640*/  PRMT R3, RZ, 0x654, R3 ;  /* 0x00000654ff037816 */ /* 0x000fe40000000003 */
[----:B-1----:R-:W1:Y:S01]  /*3650*/  LDS.128 R4, [R4+0x130] ;  /* 0x0001300004047984 */ /* 0x002e620000000c00 */
[----:B------:R-:W-:Y:S02]  /*3660*/  @P0 SHF.L.U32 R2, R8, 0x1f, RZ ;  /* 0x0000001f08020819 */ /* 0x000fe400000006ff */
[----:B------:R-:W-:Y:S01]  /*3670*/  SHF.L.U32 R0, R11, 0x1f, RZ ;  /* 0x0000001f0b007819 */ /* 0x000fe200000006ff */
[----:B------:R-:W-:Y:S01]  /*3680*/  @!PT LDS RZ, [RZ] ;  /* 0x00000000fffff984 */ /* 0x000fe20000000800 */
[----:B------:R-:W-:Y:S01]  /*3690*/  @!PT LDS RZ, [RZ] ;  /* 0x00000000fffff984 */ /* 0x000fe20000000800 */
[----:B------:R-:W-:Y:S01]  /*36a0*/  @!PT LDS RZ, [RZ] ;  /* 0x00000000fffff984 */ /* 0x000fe20000000800 */
[----:B------:R-:W-:Y:S01]  /*36b0*/  @!PT LDS RZ, [RZ] ;  /* 0x00000000fffff984 */ /* 0x000fe20000000800 */
[----:B------:R2:W-:Y:S06]  /*36c0*/  MEMBAR.ALL.CTA ;  /* 0x0000000000007992 */ /* 0x0005ec0000008000 */
[----:B--2---:R-:W2:Y:S02]  /*36d0*/  FENCE.VIEW.ASYNC.S ;  /* 0x00000000000073c6 */ /* 0x004ea40000000000 */
[----:B--2---:R2:W-:Y:S01]  /*36e0*/  SYNCS.ARRIVE.TRANS64.RED.A1T0 RZ, [R3+URZ], RZ ;  /* 0x000000ff03ff79a7 */ /* 0x0045e200081004ff */
[----:B------:R2:W3:Y:S01]  /*36f0*/  @P0 SYNCS.PHASECHK.TRANS64.TRYWAIT P2, [UR4], R2 ;  /* 0x00000002ff0005a7 */ /* 0x0004e20008041104 */
[----:B------:R-:W-:Y:S01]  /*3700*/  ULEA.HI UR4, UR30, UR30, URZ, 0x1 ;  /* 0x0000001e1e047291 */ /* 0x000fe2000f8f08ff */
[----:B-1----:R-:W-:-:S03]  /*3710*/  LOP3.LUT P1, RZ, R6, 0x1, RZ, 0xc0, !PT ;  /* 0x0000000106ff7812 */ /* 0x002fc6000782c0ff */
[----:B------:R-:W-:Y:S02]  /*3720*/  USHF.L.U32 UR11, UR4, 0x7, URZ ;  /* 0x00000007040b7899 */ /* 0x000fe400080006ff */
[----:B------:R-:W-:Y:S02]  /*3730*/  ULOP3.LUT UR4, UR4, 0xffe, URZ, 0xc0, !UPT ;  /* 0x00000ffe04047892 */ /* 0x000fe4000f8ec0ff */
[----:B------:R-:W-:Y:S02]  /*3740*/  ULOP3.LUT UR11, UR11, 0xffffff00, URZ, 0xc0, !UPT ;  /* 0xffffff000b0b7892 */ /* 0x000fe4000f8ec0ff */
[----:B------:R-:W-:Y:S02]  /*3750*/  UIADD3 UR4, UPT, UPT, -UR4, UR30, URZ ;  /* 0x0000001e04047290 */ /* 0x000fe4000fffe1ff */
[----:B------:R-:W-:Y:S01]  /*3760*/  UIADD3 UR11, UPT, UPT, UR42, UR11, URZ ;  /* 0x0000000b2a0b7290 */ /* 0x000fe2000fffe0ff */
[----:B------:R-:W1:Y:S03]  /*3770*/  SYNCS.PHASECHK.TRANS64.TRYWAIT P0, [UR31+0xe0], R0 ;  /* 0x0000e000ff0075a7 */ /* 0x000e66000800111f */
[----:B------:R-:W-:Y:S01]  /*3780*/  ULEA UR11, UR4, UR11, 0x14 ;  /* 0x0000000b040b7291 */ /* 0x000fe2000f8ea0ff */
[----:B-123--:R-:W-:Y:S11]  /*3790*/  @!P0 BRA `(.L_x_62) ;  /* 0x0000006400848947 */ /* 0x00eff60003800000 */
.L_x_152:
[----:B------:R-:W-:Y:S01]  /*37a0*/  IADD3 R10, PT, PT, R10, 0x1, RZ ;  /* 0x000000010a0a7810 */ /* 0x000fe20007ffe0ff */
[----:B------:R-:W-:Y:S06]  /*37b0*/  BRA.U !UP4, `(.L_x_63) ;  /* 0x000000010cc07547 */ /* 0x000fec000b800000 */
[----:B------:R-:W-:Y:S01]  /*37c0*/  UPLOP3.LUT UP2, UPT, UPT, UPT, UPT, 0x40, 0x4 ;  /* 0x000000000004789c */ /* 0x000fe20003f4e870 */
[----:B------:R-:W-:Y:S01]  /*37d0*/  UMOV UR23, UR41 ;  /* 0x0000002900177c82 */ /* 0x000fe20008000000 */
[----:B------:R-:W-:Y:S01]  /*37e0*/  UMOV UR22, UR40 ;  /* 0x0000002800167c82 */ /* 0x000fe20008000000 */
[----:B------:R-:W-:-:S08]  /*37f0*/  UMOV UR10, UR24 ;  /* 0x00000018000a7c82 */ /* 0x000fd00008000000 */
.L_x_66:
[----:B------:R-:W-:Y:S02]  /*3800*/  UIADD3 UR23, UPT, UPT, UR23, 0x1, URZ ;  /* 0x0000000117177890 */ /* 0x000fe4000fffe0ff */
[----:B--2---:R-:W-:Y:S02]  /*3810*/  ULEA UR5, UR10, UR26, 0x3 ;  /* 0x0000001a0a057291 */ /* 0x004fe4000f8e18ff */
[----:B------:R-:W-:Y:S01]  /*3820*/  UISETP.NE.AND UP3, UPT, UR23, URZ, UPT ;  /* 0x000000ff1700728c */ /* 0x000fe2000bf65270 */
[----:B---3--:R-:W-:Y:S10]  /*3830*/  @P2 BRA `(.L_x_64) ;  /* 0x00000000000c2947 */ /* 0x008ff40003800000 */
[----:B-1----:R-:W-:Y:S04]  /*3840*/  SHF.L.U32 R3, R8, 0x1f, RZ ;  /* 0x0000001f08037819 */ /* 0x002fe800000006ff */
[----:B------:R-:W1:Y:S02]  /*3850*/  SYNCS.PHASECHK.TRANS64.TRYWAIT P0, [UR5], R3 ;  /* 0x00000003ff0075a7 */ /* 0x000e640008001105 */
[----:B-1----:R-:W-:Y:S05]  /*3860*/  @!P0 BRA `(.L_x_65) ;  /* 0x0000006400688947 */ /* 0x002fea0003800000 */
.L_x_64:
[----:B------:R-:W-:Y:S01]  /*3870*/  UISETP.NE.AND UP0, UPT, UR22, 0x1, UPT ;  /* 0x000000011600788c */ /* 0x000fe2000bf05270 */
[----:B------:R-:W-:Y:S01]  /*3880*/  PLOP3.LUT P2, PT, PT, PT, PT, 0x80, 0x8 ;  /* 0x000000000008781c */ /* 0x000fe20003f4f070 */
[----:B------:R-:W-:Y:S02]  /*3890*/  UIADD3 UR4, UPT, UPT, UR10, 0x1, URZ ;  /* 0x000000010a047890 */ /* 0x000fe4000fffe0ff */
[----:B------:R-:W-:Y:S02]  /*38a0*/  UIADD3 UR25, UPT, UPT, UR5, 0x28, URZ ;  /* 0x0000002805197890 */ /* 0x000fe4000fffe0ff */
[----:B------:R-:W-:Y:S01]  /*38b0*/  UISETP.NE.AND UP1, UPT, UR4, 0x5, UPT ;  /* 0x000000050400788c */ /* 0x000fe2000bf25270 */
[----:B------:R-:W-:Y:S01]  /*38c0*/  PLOP3.LUT P0, PT, PT, PT, UP0, 0x80, 0x8 ;  /* 0x000000000008781c */ /* 0x000fe20003f0f008 */
[----:B------:R-:W-:Y:S02]  /*38d0*/  UIADD3 UR22, UPT, UPT, UR22, -0x1, URZ ;  /* 0xffffffff16167890 */ /* 0x000fe4000fffe0ff */
[----:B------:R-:W-:Y:S02]  /*38e0*/  USEL UR6, URZ, 0x1, UP1 ;  /* 0x00000001ff067887 */ /* 0x000fe40008800000 */
[----:B------:R-:W-:Y:S01]  /*38f0*/  USEL UR24, UR4, URZ, UP1 ;  /* 0x000000ff04187287 */ /* 0x000fe20008800000 */
[----:B------:R-:W-:Y:S01]  /*3900*/  UMOV UR7, 0x40004040 ;  /* 0x4000404000077882 */ /* 0x000fe20000000000 */
[----:B------:R-:W-:Y:S02]  /*3910*/  UMOV UR5, 0x40004040 ;  /* 0x4000404000057882 */ /* 0x000fe40000000000 */
[----:B------:R-:W-:Y:S01]  /*3920*/  @UP0 ULEA UR4, UR24, UR26, 0x3 ;  /* 0x0000001a18040291 */ /* 0x000fe2000f8e18ff */
[----:B------:R-:W-:Y:S01]  /*3930*/  LOP3.LUT R8, R8, UR6, RZ, 0x3c, !PT ;  /* 0x0000000608087c12 */ /* 0x000fe2000f8e3cff */
[----:B------:R-:W-:Y:S01]  /*3940*/  ULEA UR6, UR10, UR29, 0xb ;  /* 0x0000001d0a067291 */ /* 0x000fe2000f8e58ff */
[----:B------:R-:W-:Y:S02]  /*3950*/  UMOV UR21, 0x40004040 ;  /* 0x4000404000157882 */ /* 0x000fe40000000000 */
[----:B-1----:R-:W-:Y:S01]  /*3960*/  @P0 SHF.L.U32 R0, R8, 0x1f, RZ ;  /* 0x0000001f08000819 */ /* 0x002fe200000006ff */
[----:B------:R-:W-:Y:S02]  /*3970*/  UIADD3 UR20, UPT, UPT, UR6, 0x2, URZ ;  /* 0x0000000206147890 */ /* 0x000fe4000fffe0ff */
[----:B------:R-:W-:Y:S01]  /*3980*/  UIADD3 UR16, UPT, UPT, UR6, 0x4, URZ ;  /* 0x0000000406107890 */ /* 0x000fe2000fffe0ff */
[----:B------:R2:W3:Y:S01]  /*3990*/  @P0 SYNCS.PHASECHK.TRANS64.TRYWAIT P2, [UR4], R0 ;  /* 0x00000000ff0005a7 */ /* 0x0004e20008041104 */
[----:B------:R-:W-:Y:S02]  /*39a0*/  ULEA UR4, UR10, UR28, 0x9 ;  /* 0x0000001c0a047291 */ /* 0x000fe4000f8e48ff */
[----:B------:R-:W-:Y:S02]  /*39b0*/  UIADD3 UR12, UPT, UPT, UR6, 0x6, URZ ;  /* 0x00000006060c7890 */ /* 0x000fe4000fffe0ff */
[----:B------:R-:W-:Y:S02]  /*39c0*/  UIADD3 UR18, UPT, UPT, UR4, 0x2, URZ ;  /* 0x0000000204127890 */ /* 0x000fe4000fffe0ff */
[----:B------:R-:W-:Y:S02]  /*39d0*/  UIADD3 UR14, UPT, UPT, UR4, 0x4, URZ ;  /* 0x00000004040e7890 */ /* 0x000fe4000fffe0ff */
[----:B------:R-:W-:Y:S01]  /*39e0*/  UIADD3 UR8, UPT, UPT, UR4, 0x6, URZ ;  /* 0x0000000604087890 */ /* 0x000fe2000fffe0ff */
[----:B------:R2:W-:Y:S01]  /*39f0*/  UTCQMMA gdesc[UR4], gdesc[UR6], tmem[UR11], tmem[UR38], idesc[UR39], UP2 ;  /* 0x00ff2606040075ea */ /* 0x0005e2000900030b */
[----:B------:R-:W-:Y:S01]  /*3a00*/  UPLOP3.LUT UP2, UPT, UPT, UPT, UPT, 0x80, 0x8 ;  /* 0x000000000008789c */ /* 0x000fe20003f4f070 */
[----:B------:R-:W-:Y:S01]  /*3a10*/  UMOV UR19, 0x40004040 ;  /* 0x4000404000137882 */ /* 0x000fe20000000000 */
[----:B------:R-:W-:Y:S01]  /*3a20*/  UMOV UR17, 0x40004040 ;  /* 0x4000404000117882 */ /* 0x000fe20000000000 */
[----:B------:R2:W-:Y:S01]  /*3a30*/  UTCQMMA gdesc[UR18], gdesc[UR20], tmem[UR11], tmem[UR36], idesc[UR37], UPT ;  /* 0x00ff2414120075ea */ /* 0x0005e2000b80030b */
[----:B------:R-:W-:Y:S01]  /*3a40*/  UMOV UR15, 0x40004040 ;  /* 0x40004040000f7882 */ /* 0x000fe20000000000 */
[----:B------:R-:W-:Y:S01]  /*3a50*/  UMOV UR13, 0x40004040 ;  /* 0x40004040000d7882 */ /* 0x000fe20000000000 */
[----:B------:R-:W-:Y:S01]  /*3a60*/  UMOV UR9, 0x40004040 ;  /* 0x4000404000097882 */ /* 0x000fe20000000000 */
[----:B------:R2:W-:Y:S01]  /*3a70*/  UTCQMMA gdesc[UR14], gdesc[UR16], tmem[UR11], tmem[UR34], idesc[UR35], UPT ;  /* 0x00ff22100e0075ea */ /* 0x0005e2000b80030b */
[----:B------:R2:W-:Y:S01]  /*3a80*/  UTCQMMA gdesc[UR8], gdesc[UR12], tmem[UR11], tmem[UR32], idesc[UR33], UPT ;  /* 0x00ff200c080075ea */ /* 0x0005e2000b80030b */
[----:B------:R2:W-:Y:S01]  /*3a90*/  UTCBAR.MULTICAST [UR25], URZ, UR27 ;  /* 0x000000ff190073e9 */ /* 0x0005e2000800081b */
[----:B------:R-:W-:Y:S01]  /*3aa0*/  UMOV UR10, UR24 ;  /* 0x00000018000a7c82 */ /* 0x000fe20008000000 */
[----:B------:R-:W-:Y:S05]  /*3ab0*/  BRA.U UP3, `(.L_x_66) ;  /* 0xfffffffd03507547 */ /* 0x000fea000b83ffff */
.L_x_63:
[----:B--2---:R-:W-:Y:S01]  /*3ac0*/  UIADD3 UR4, UPT, UPT, UR30, 0x1, URZ ;  /* 0x000000011e047890 */ /* 0x004fe2000fffe0ff */
[C---:B------:R-:W-:Y:S01]  /*3ad0*/  ISETP.NE.AND P0, PT, R10.reuse, 0x2, PT ;  /* 0x000000020a00780c */ /* 0x040fe20003f05270 */
[----:B------:R-:W-:Y:S02]  /*3ae0*/  UIADD3 UR5, UPT, UPT, UR31, 0xc0, URZ ;  /* 0x000000c01f057890 */ /* 0x000fe4000fffe0ff */
[----:B------:R-:W-:Y:S01]  /*3af0*/  UISETP.NE.AND UP0, UPT, UR4, 0x4, UPT ;  /* 0x000000040400788c */ /* 0x000fe2000bf05270 */
[----:B-1----:R-:W-:Y:S02]  /*3b00*/  SEL R0, RZ, 0x1, P0 ;  /* 0x00000001ff007807 */ /* 0x002fe40000000000 */
[----:B------:R-:W-:Y:S01]  /*3b10*/  SEL R10, R10, RZ, P0 ;  /* 0x000000ff0a0a7207 */ /* 0x000fe20000000000 */
[----:B------:R-:W-:Y:S01]  /*3b20*/  USEL UR6, URZ, 0x1, UP0 ;  /* 0x00000001ff067887 */ /* 0x000fe20008000000 */
[----:B------:R-:W-:Y:S01]  /*3b30*/  LOP3.LUT R9, R9, R0, RZ, 0x3c, !PT ;  /* 0x0000000009097212 */ /* 0x000fe200078e3cff */
[----:B------:R-:W-:Y:S01]  /*3b40*/  USEL UR30, UR4, URZ, UP0 ;  /* 0x000000ff041e7287 */ /* 0x000fe20008000000 */
[----:B------:R1:W-:Y:S03]  /*3b50*/  UTCBAR [UR5], URZ ;  /* 0x000000ff050073e9 */ /* 0x0003e600080000ff */
[----:B------:R-:W-:Y:S01]  /*3b60*/  LOP3.LUT R11, R11, UR6, RZ, 0x3c, !PT ;  /* 0x000000060b0b7c12 */ /* 0x000fe2000f8e3cff */
[----:B------:R-:W-:Y:S07]  /*3b70*/  @P1 BRA `(.L_x_67) ;  /* 0xfffffff800881947 */ /* 0x000fee000383ffff */
[----:B------:R-:W2:Y:S01]  /*3b80*/  S2UR UR8, SR_CgaCtaId ;  /* 0x00000000000879c3 */ /* 0x000ea20000008800 */
[----:B------:R-:W-:Y:S01]  /*3b90*/  ELECT P0, URZ, PT ;  /* 0x0000000000ff782f */ /* 0x000fe20003800000 */
[----:B------:R-:W-:Y:S01]  /*3ba0*/  IMAD.MOV.U32 R0, RZ, RZ, 0x1 ;  /* 0x00000001ff007424 */ /* 0x000fe200078e00ff */
[----:B------:R-:W-:Y:S01]  /*3bb0*/  UIADD3 UR26, UPT, UPT, UR26, 0xe0, URZ ;  /* 0x000000e01a1a7890 */ /* 0x000fe2000fffe0ff */
[----:B------:R-:W-:Y:S01]  /*3bc0*/  SHF.L.U32 R3, R11, 0x1f, RZ ;  /* 0x0000001f0b037819 */ /* 0x000fe200000006ff */
[----:B------:R-:W-:-:S03]  /*3bd0*/  UMOV UR4, 0x40 ;  /* 0x0000004000047882 */ /* 0x000fc60000000000 */
[----:B------:R-:W-:Y:S01]  /*3be0*/  UVIRTCOUNT.DEALLOC.SMPOOL 0x80 ;  /* 0x000000800000784c */ /* 0x000fe20000000000 */
[----:B--2---:R-:W-:Y:S02]  /*3bf0*/  ULEA UR8, UR8, UR4, 0x18 ;  /* 0x0000000408087291 */ /* 0x004fe4000f8ec0ff */
[----:B------:R-:W-:-:S07]  /*3c00*/  ULEA UR4, UR30, UR26, 0x3 ;  /* 0x0000001a1e047291 */ /* 0x000fce000f8e18ff */
[----:B------:R2:W-:Y:S02]  /*3c10*/  @P0 STS.U8 [UR8+0x1c], R0 ;  /* 0x00001c00ff000988 */ /* 0x0005e40008000008 */
[----:B------:R-:W4:Y:S02]  /*3c20*/  SYNCS.PHASECHK.TRANS64.TRYWAIT P0, [UR4], R3 ;  /* 0x00000003ff0075a7 */ /* 0x000f240008001104 */
[----:B--2-4-:R-:W-:Y:S05]  /*3c30*/  @!P0 BRA `(.L_x_68) ;  /* 0x00000060008c8947 */ /* 0x014fea0003800000 */
.L_x_155:
[----:B------:R-:W-:-:S04]  /*3c40*/  UIADD3 UR4, UPT, UPT, UR30, 0x1, URZ ;  /* 0x000000011e047890 */ /* 0x000fc8000fffe0ff */
[----:B------:R-:W-:-:S04]  /*3c50*/  UISETP.NE.AND UP0, UPT, UR4, 0x4, UPT ;  /* 0x000000040400788c */ /* 0x000fc8000bf05270 */
[----:B------:R-:W-:Y:S02]  /*3c60*/  USEL UR6, URZ, 0x1, UP0 ;  /* 0x00000001ff067887 */ /* 0x000fe40008000000 */
[----:B------:R-:W-:-:S04]  /*3c70*/  USEL UR4, UR4, URZ, UP0 ;  /* 0x000000ff04047287 */ /* 0x000fc80008000000 */
[----:B-1----:R-:W-:Y:S01]  /*3c80*/  ULEA UR5, UR4, UR26, 0x3 ;  /* 0x0000001a04057291 */ /* 0x002fe2000f8e18ff */
[----:B------:R-:W-:-:S04]  /*3c90*/  LOP3.LUT R2, R11, UR6, RZ, 0x3c, !PT ;  /* 0x000000060b027c12 */ /* 0x000fc8000f8e3cff */
[----:B--2---:R-:W-:-:S04]  /*3ca0*/  SHF.L.U32 R3, R2, 0x1f, RZ ;  /* 0x0000001f02037819 */ /* 0x004fc800000006ff */
[----:B------:R-:W1:Y:S02]  /*3cb0*/  SYNCS.PHASECHK.TRANS64.TRYWAIT P0, [UR5], R3 ;  /* 0x00000003ff0075a7 */ /* 0x000e640008001105 */
[----:B-1----:R-:W-:Y:S05]  /*3cc0*/  @!P0 BRA `(.L_x_69) ;  /* 0x0000006000808947 */ /* 0x002fea0003800000 */
.L_x_157:
        /* <DEDUP_REMOVED lines=9> */
.L_x_159:
[----:B------:R-:W-:-:S04]  /*3d60*/  UIADD3 UR4, UPT, UPT, UR4, 0x1, URZ ;  /* 0x0000000104047890 */ /* 0x000fc8000fffe0ff */
[----:B------:R-:W-:-:S04]  /*3d70*/  UISETP.NE.AND UP0, UPT, UR4, 0x4, UPT ;  /* 0x000000040400788c */ /* 0x000fc8000bf05270 */
[----:B------:R-:W-:Y:S02]  /*3d80*/  USEL UR5, URZ, 0x1, UP0 ;  /* 0x00000001ff057887 */ /* 0x000fe40008000000 */
[----:B------:R-:W-:-:S04]  /*3d90*/  USEL UR4, UR4, URZ, UP0 ;  /* 0x000000ff04047287 */ /* 0x000fc80008000000 */
[----:B------:R-:W-:Y:S01]  /*3da0*/  ULEA UR4, UR4, UR26, 0x3 ;  /* 0x0000001a04047291 */ /* 0x000fe2000f8e18ff */
[----:B-1----:R-:W-:-:S04]  /*3db0*/  LOP3.LUT R3, R2, UR5, RZ, 0x3c, !PT ;  /* 0x0000000502037c12 */ /* 0x002fc8000f8e3cff */
[----:B------:R-:W-:-:S04]  /*3dc0*/  SHF.L.U32 R3, R3, 0x1f, RZ ;  /* 0x0000001f03037819 */ /* 0x000fc800000006ff */
[----:B------:R-:W1:Y:S02]  /*3dd0*/  SYNCS.PHASECHK.TRANS64.TRYWAIT P0, [UR4], R3 ;  /* 0x00000003ff0075a7 */ /* 0x000e640008001104 */
[----:B-1----:R-:W-:Y:S05]  /*3de0*/  @!P0 BRA `(.L_x_71) ;  /* 0x0000006000688947 */ /* 0x002fea0003800000 */
.L_x_161:
[----:B------:R-:W-:Y:S01]  /*3df0*/  NOP ;  /* 0x0000000000007918 */ /* 0x000fe20000000000 */
[----:B-1----:R-:W1:Y:S01]  /*3e00*/  LDS R0, [UR8+0x14] ;  /* 0x00001408ff007984 */ /* 0x002e620008000800 */
[----:B------:R-:W-:Y:S01]  /*3e10*/  ULOP3.LUT UR4, UR42, 0xffff, URZ, 0xc0, !UPT ;  /* 0x0000ffff2a047892 */ /* 0x000fe2000f8ec0ff */
[----:B------:R-:W-:Y:S01]  /*3e20*/  UMOV UR5, 0xffff ;  /* 0x0000ffff00057882 */ /* 0x000fe20000000000 */
[----:B------:R-:W-:Y:S02]  /*3e30*/  UMOV UR6, 0x1 ;  /* 0x0000000100067882 */ /* 0x000fe40000000000 */
[----:B------:R-:W-:-:S04]  /*3e40*/  USHF.R.U32.HI UR4, URZ, 0x5, UR4 ;  /* 0x00000005ff047899 */ /* 0x000fc80008011604 */
[----:B------:R-:W-:Y:S02]  /*3e50*/  USHF.L.U32 UR5, UR5, UR4, URZ ;  /* 0x0000000405057299 */ /* 0x000fe400080006ff */
[----:B------:R-:W-:-:S04]  /*3e60*/  USHF.L.U32 UR4, UR6, UR4, URZ ;  /* 0x0000000406047299 */ /* 0x000fc800080006ff */
[----:B-1----:R-:W-:-:S04]  /*3e70*/  LOP3.LUT R0, R0, UR5, RZ, 0xc0, !PT ;  /* 0x0000000500007c12 */ /* 0x002fc8000f8ec0ff */
[----:B------:R-:W-:-:S13]  /*3e80*/  ISETP.NE.AND P0, PT, R0, UR5, PT ;  /* 0x0000000500007c0c */ /* 0x000fda000bf05270 */
[----:B------:R-:W-:Y:S05]  /*3e90*/  @P0 BRA `(.L_x_72) ;  /* 0x0000000000580947 */ /* 0x000fea0003800000 */
[----:B------:R-:W1:Y:S02]  /*3ea0*/  LDS R0, [UR8+0x18] ;  /* 0x00001808ff007984 */ /* 0x000e640008000800 */
[----:B-1----:R-:W-:-:S04]  /*3eb0*/  LOP3.LUT R0, R0, UR4, RZ, 0xc0, !PT ;  /* 0x0000000400007c12 */ /* 0x002fc8000f8ec0ff */
[----:B------:R-:W-:-:S13]  /*3ec0*/  ISETP.NE.AND P0, PT, R0, UR4, PT ;  /* 0x0000000400007c0c */ /* 0x000fda000bf05270 */
[----:B------:R-:W-:Y:S05]  /*3ed0*/  @P0 BRA `(.L_x_73) ;  /* 0x00000000003c0947 */ /* 0x000fea0003800000 */
[----:B------:R-:W1:Y:S01]  /*3ee0*/  S2R R2, SR_LANEID ;  /* 0x0000000000027919 */ /* 0x000e620000000000 */
[----:B------:R-:W-:Y:S01]  /*3ef0*/  ULOP3.LUT UR5, URZ, UR5, URZ, 0x33, !UPT ;  /* 0x00000005ff057292 */ /* 0x000fe2000f8e33ff */
[----:B------:R-:W-:Y:S01]  /*3f00*/  LOP3.LUT R4, RZ, UR4, RZ, 0x33, !PT ;  /* 0x00000004ff047c12 */ /* 0x000fe2000f8e33ff */
[----:B------:R-:W-:Y:S02]  /*3f10*/  VOTEU.ANY UR4, UPT, PT ;  /* 0x0000000000047886 */ /* 0x000fe400038e0100 */
[----:B------:R-:W-:Y:S01]  /*3f20*/  UFLO.U32 UR4, UR4 ;  /* 0x00000004000472bd */ /* 0x000fe200080e0000 */
[----:B------:R-:W2:Y:S01]  /*3f30*/  REDUX UR6, R4 ;  /* 0x00000000040673c4 */ /* 0x000ea20000000000 */
[----:B------:R-:W-:-:S06]  /*3f40*/  IMAD.U32 R0, RZ, RZ, UR5 ;  /* 0x00000005ff007e24 */ /* 0x000fcc000f8e00ff */
[----:B------:R4:W-:Y:S01]  /*3f50*/  UTCATOMSWS.AND URZ, UR5 ;  /* 0x0000000500ff79e3 */ /* 0x0009e20008000000 */
[----:B------:R-:W3:Y:S01]  /*3f60*/  REDUX UR7, R0 ;  /* 0x00000000000773c4 */ /* 0x000ee20000000000 */
[----:B-1----:R-:W-:Y:S01]  /*3f70*/  ISETP.EQ.U32.AND P0, PT, R2, UR4, PT ;  /* 0x0000000402007c0c */ /* 0x002fe2000bf02070 */
[----:B--2---:R-:W-:Y:S01]  /*3f80*/  IMAD.U32 R2, RZ, RZ, UR6 ;  /* 0x00000006ff027e24 */ /* 0x004fe2000f8e00ff */
[----:B---3--:R-:W-:-:S11]  /*3f90*/  MOV R3, UR7 ;  /* 0x0000000700037c02 */ /* 0x008fd60008000f00 */
[----:B------:R4:W-:Y:S04]  /*3fa0*/  @P0 ATOMS.AND RZ, [UR8+0x14], R3 ;  /* 0x00001403ffff098c */ /* 0x0009e8000a800008 */
[----:B------:R4:W-:Y:S01]  /*3fb0*/  @P0 ATOMS.AND RZ, [UR8+0x18], R2 ;  /* 0x00001802ffff098c */ /* 0x0009e2000a800008 */
[----:B------:R-:W-:Y:S05]  /*3fc0*/  BRA `(.L_x_74) ;  /* 0x0000000000147947 */ /* 0x000fea0003800000 */
.L_x_73:
[----:B------:R-:W-:Y:S02]  /*3fd0*/  MOV R2, 0x3ff0 ;  /* 0x00003ff000027802 */ /* 0x000fe40000000f00 */
[----:B---3-5:R-:W-:Y:S05]  /*3fe0*/  CALL.REL.NOINC `($__internal_0_$__cuda_sm10x_tcgen05_guardrail_trap_col_being_dealloced_not_returned_by_alloc) ;  /* 0x00000064004c7944 */ /* 0x028fea0003c00000 */
[----:B------:R-:W-:Y:S05]  /*3ff0*/  BRA `(.L_x_74) ;  /* 0x0000000000087947 */ /* 0x000fea0003800000 */
.L_x_72:
[----:B------:R-:W-:Y:S02]  /*4000*/  MOV R2, 0x4020 ;  /* 0x0000402000027802 */ /* 0x000fe40000000f00 */
[----:B---3-5:R-:W-:Y:S05]  /*4010*/  CALL.REL.NOINC `($__internal_2_$__cuda_sm10x_tcgen05_guardrail_trap_unallocated_columns_being_dealloced) ;  /* 0x0000006400587944 */ /* 0x028fea0003c00000 */
.L_x_74:
[----:B------:R-:W-:Y:S01]  /*4020*/  NOP ;  /* 0x0000000000007918 */ /* 0x000fe20000000000 */
[----:B----4-:R-:W-:Y:S05]  /*4030*/  EXIT ;  /* 0x000000000000794d */ /* 0x010fea0003800000 */
.L_x_56:
[----:B------:R-:W-:-:S09]  /*4040*/  UISETP.NE.OR UP0, UPT, UR17, 0x3, !UP3 ;  /* 0x000000031100788c */ /* 0x000fd2000df05670 */
[----:B------:R-:W-:Y:S05]  /*4050*/  BRA.U UP0, `(.L_x_75) ;  /* 0x0000001100587547 */ /* 0x000fea000b800000 */
[----:B------:R-:W2:Y:S01]  /*4060*/  S2UR UR10, SR_CgaCtaId ;  /* 0x00000000000a79c3 */ /* 0x000ea20000008800 */
[----:B------:R-:W3:Y:S01]  /*4070*/  LDCU UR31, c[0x0][0x370] ;  /* 0x00006e00ff1f77ac */ /* 0x000ee20008000800 */
[----:B------:R-:W-:Y:S02]  /*4080*/  HFMA2 R13, -RZ, RZ, 0, 0 ;  /* 0x00000000ff0d7431 */ /* 0x000fe400000001ff */
[----:B------:R-:W-:Y:S01]  /*4090*/  IMAD.MOV.U32 R15, RZ, RZ, 0x1 ;  /* 0x00000001ff0f7424 */ /* 0x000fe200078e00ff */
[----:B------:R-:W-:Y:S01]  /*40a0*/  MOV R7, 0x1000 ;  /* 0x0000100000077802 */ /* 0x000fe20000000f00 */
[----:B------:R-:W3:Y:S01]  /*40b0*/  LDCU.128 UR44, c[0x0][0xb10] ;  /* 0x00016200ff2c77ac */ /* 0x000ee20008000c00 */
[----:B------:R-:W-:Y:S01]  /*40c0*/  IMAD.MOV.U32 R14, RZ, RZ, RZ ;  /* 0x000000ffff0e7224 */ /* 0x000fe200078e00ff */
[----:B------:R-:W4:Y:S01]  /*40d0*/  LDC.64 R16, c[0x0][0x348] ;  /* 0x0000d200ff107b82 */ /* 0x000f220000000a00 */
[----:B------:R-:W1:Y:S01]  /*40e0*/  LDCU UR30, c[0x0][0x374] ;  /* 0x00006e80ff1e77ac */ /* 0x000e620008000800 */
[----:B------:R-:W2:Y:S06]  /*40f0*/  LDCU UR15, c[0x0][0xb0c] ;  /* 0x00016180ff0f77ac */ /* 0x000eac0008000800 */
[----:B------:R-:W4:Y:S01]  /*4100*/  LDC.64 R2, c[0x0][0x888] ;  /* 0x00022200ff027b82 */ /* 0x000f220000000a00 */
[----:B------:R-:W4:Y:S01]  /*4110*/  LDCU UR49, c[0x0][0xb20] ;  /* 0x00016400ff3177ac */ /* 0x000f220008000800 */
[----:B------:R-:W4:Y:S06]  /*4120*/  LDCU UR4, c[0x0][0xb30] ;  /* 0x00016600ff0477ac */ /* 0x000f2c0008000800 */
[----:B------:R-:W4:Y:S01]  /*4130*/  LDC.64 R4, c[0x0][0x890] ;  /* 0x00022400ff047b82 */ /* 0x000f220000000a00 */
[----:B------:R-:W-:Y:S01]  /*4140*/  UMOV UR21, 0x400 ;  /* 0x0000040000157882 */ /* 0x000fe20000000000 */
[----:B---3--:R-:W-:-:S02]  /*4150*/  UIMAD.WIDE.U32 UR6, UR31, UR44, URZ ;  /* 0x0000002c1f0672a5 */ /* 0x008fc4000f8e00ff */
[----:B-1----:R-:W-:Y:S02]  /*4160*/  UIMAD.WIDE.U32 UR8, UR30, UR47, URZ ;  /* 0x0000002f1e0872a5 */ /* 0x002fe4000f8e00ff */
[----:B--2---:R-:W-:Y:S02]  /*4170*/  ULEA UR21, UR10, UR21, 0x18 ;  /* 0x000000150a157291 */ /* 0x004fe4000f8ec0ff */
[----:B------:R-:W-:Y:S02]  /*4180*/  UPLOP3.LUT UP3, UPT, UPT, UPT, UPT, 0x40, 0x4 ;  /* 0x000000000004789c */ /* 0x000fe40003f6e870 */
[----:B------:R-:W-:Y:S02]  /*4190*/  UIADD3 UR37, UPT, UPT, UR21, 0x68, URZ ;  /* 0x0000006815257890 */ /* 0x000fe4000fffe0ff */
[----:B------:R-:W-:Y:S02]  /*41a0*/  UIADD3 UR33, UPT, UPT, UR21, 0x50, URZ ;  /* 0x0000005015217890 */ /* 0x000fe4000fffe0ff */
[----:B------:R-:W-:-:S02]  /*41b0*/  UIADD3 UR25, UPT, UPT, UR21, 0x58, URZ ;  /* 0x0000005815197890 */ /* 0x000fc4000fffe0ff */
[----:B------:R-:W-:Y:S01]  /*41c0*/  UIADD3 UR17, UPT, UPT, UR21, 0x60, URZ ;  /* 0x0000006015117890 */ /* 0x000fe2000fffe0ff */
[----:B------:R-:W-:Y:S01]  /*41d0*/  UMOV UR6, UR7 ;  /* 0x0000000700067c82 */ /* 0x000fe20008000000 */
[----:B------:R-:W-:Y:S01]  /*41e0*/  UMOV UR41, UR9 ;  /* 0x0000000900297c82 */ /* 0x000fe20008000000 */
[----:B------:R-:W-:Y:S02]  /*41f0*/  UISETP.GE.AND UP0, UPT, UR42, 0x1, UPT ;  /* 0x000000012a00788c */ /* 0x000fe4000bf06270 */
[----:B------:R-:W-:Y:S01]  /*4200*/  UISETP.NE.AND UP4, UPT, UR42, 0x1, UPT ;  /* 0x000000012a00788c */ /* 0x000fe2000bf85270 */
[----:B------:R-:W1:Y:S01]  /*4210*/  LDCU.64 UR22, c[0x0][0xb28] ;  /* 0x00016500ff1677ac */ /* 0x000e620008000a00 */
[----:B------:R-:W-:Y:S02]  /*4220*/  UISETP.NE.AND UP6, UPT, UR15, 0x1, UPT ;  /* 0x000000010f00788c */ /* 0x000fe4000bfc5270 */
[----:B------:R-:W-:Y:S02]  /*4230*/  UISETP.NE.AND UP5, UPT, UR46, 0x1, UPT ;  /* 0x000000012e00788c */ /* 0x000fe4000bfa5270 */
[----:B------:R-:W-:-:S02]  /*4240*/  UPRMT UR37, UR10, 0x654, UR37 ;  /* 0x000006540a257896 */ /* 0x000fc40008000025 */
[----:B------:R-:W-:Y:S02]  /*4250*/  USHF.R.U32.HI UR43, URZ, UR45, UR6 ;  /* 0x0000002dff2b7299 */ /* 0x000fe40008011606 */
[----:B------:R-:W-:Y:S02]  /*4260*/  UPRMT UR40, UR10, 0x654, UR33 ;  /* 0x000006540a287896 */ /* 0x000fe40008000021 */
[----:B------:R-:W-:Y:S02]  /*4270*/  UPRMT UR39, UR10, 0x654, UR25 ;  /* 0x000006540a277896 */ /* 0x000fe40008000019 */
[----:B------:R-:W-:Y:S02]  /*4280*/  UPRMT UR38, UR10, 0x654, UR17 ;  /* 0x000006540a267896 */ /* 0x000fe40008000011 */
[----:B----4-:R-:W-:Y:S02]  /*4290*/  USHF.R.U32.HI UR41, URZ, UR49, UR41 ;  /* 0x00000031ff297299 */ /* 0x010fe40008011629 */
[----:B------:R-:W-:-:S11]  /*42a0*/  UISETP.NE.AND UP2, UPT, UR4, 0x1, UPT ;  /* 0x000000010400788c */ /* 0x000fd6000bf45270 */
.L_x_86:
[C---:B------:R-:W-:Y:S02]  /*42b0*/  LEA R12, R14.reuse, UR21, 0x3 ;  /* 0x000000150e0c7c11 */ /* 0x040fe4000f8e18ff */
[----:B------:R-:W-:Y:S02]  /*42c0*/  SHF.L.U32 R9, R13, 0x1f, RZ ;  /* 0x0000001f0d097819 */ /* 0x000fe400000006ff */
[----:B------:R-:W-:Y:S02]  /*42d0*/  LEA R10, R14, UR21, 0x4 ;  /* 0x000000150e0a7c11 */ /* 0x000fe4000f8e20ff */
[----:B--2---:R-:W2:Y:S02]  /*42e0*/  SYNCS.PHASECHK.TRANS64.TRYWAIT P0, [R12+URZ+0xa0], R9 ;  /* 0x0000a0090c0075a7 */ /* 0x004ea400080011ff */
[----:B--2---:R-:W-:Y:S05]  /*42f0*/  @!P0 BRA `(.L_x_76) ;  /* 0x0000005c003c8947 */ /* 0x004fea0003800000 */
.L_x_162:
[----:B--2---:R-:W2:Y:S01]  /*4300*/  LDS.128 R8, [R10+0x130] ;  /* 0x000130000a087984 */ /* 0x004ea20000000c00 */
[----:B------:R-:W-:Y:S01]  /*4310*/  UISETP.GE.AND UP0, UPT, UR42, 0x1, UPT ;  /* 0x000000012a00788c */ /* 0x000fe2000bf06270 */
[----:B------:R-:W-:Y:S01]  /*4320*/  @!PT LDS RZ, [RZ] ;  /* 0x00000000fffff984 */ /* 0x000fe20000000800 */
[----:B------:R-:W-:Y:S01]  /*4330*/  @!PT LDS RZ, [RZ] ;  /* 0x00000000fffff984 */ /* 0x000fe20000000800 */
[----:B------:R-:W-:Y:S01]  /*4340*/  @!PT LDS RZ, [RZ] ;  /* 0x00000000fffff984 */ /* 0x000fe20000000800 */
[----:B------:R-:W-:Y:S01]  /*4350*/  @!PT LDS RZ, [RZ] ;  /* 0x00000000fffff984 */ /* 0x000fe20000000800 */
[----:B------:R3:W-:Y:S06]  /*4360*/  MEMBAR.ALL.CTA ;  /* 0x0000000000007992 */ /* 0x0007ec0000008000 */
[----:B---3--:R-:W3:Y:S01]  /*4370*/  FENCE.VIEW.ASYNC.S ;  /* 0x00000000000073c6 */ /* 0x008ee20000000000 */
[----:B--2---:R-:W-:Y:S11]  /*4380*/  LOP3.LUT P0, RZ, R10, 0x1, RZ, 0xc0, !PT ;  /* 0x000000010aff7812 */ /* 0x004ff6000780c0ff */
[----:B------:R-:W-:Y:S02]  /*4390*/  @!UPT UIADD3 URZ, UPT, UPT, URZ, URZ, URZ ;  /* 0x000000fffffff290 */ /* 0x000fe4000fffe0ff */
[----:B---3--:R-:W-:Y:S01]  /*43a0*/  VOTEU.ANY UP1, P0 ;  /* 0x0000000000ff7886 */ /* 0x008fe20000020100 */
[----:B------:R-:W-:Y:S11]  /*43b0*/  PLOP3.LUT P0, PT, PT, PT, UP1, 0x80, 0x8 ;  /* 0x000000000008781c */ /* 0x000ff60003f0f018 */
[----:B------:R-:W-:Y:S02]  /*43c0*/  @!UPT UIADD3 URZ, UPT, UPT, URZ, URZ, URZ ;  /* 0x000000fffffff290 */ /* 0x000fe4000fffe0ff */
[----:B------:R-:W-:Y:S02]  /*43d0*/  @P0 SHF.R.U32.HI R0, RZ, 0x10, R9 ;  /* 0x00000010ff000819 */ /* 0x000fe40000011609 */
[----:B------:R-:W-:Y:S02]  /*43e0*/  @P0 MOV R6, R8 ;  /* 0x0000000800060202 */ /* 0x000fe40000000f00 */
[----:B------:R-:W-:Y:S01]  /*43f0*/  @P0 R2UR UR4, R0 ;  /* 0x00000000000402ca */ /* 0x000fe200000e0000 */
[----:B------:R-:W-:Y:S01]  /*4400*/  VIADD R0, R12, 0xb0 ;  /* 0x000000b00c007836 */ /* 0x000fe20000000000 */
[----:B------:R-:W-:Y:S02]  /*4410*/  @P0 LOP3.LUT R8, R9, 0xffff, RZ, 0xc0, !PT ;  /* 0x0000ffff09080812 */ /* 0x000fe400078ec0ff */
[----:B------:R-:W-:Y:S02]  /*4420*/  @P0 R2UR UR6, R6 ;  /* 0x00000000060602ca */ /* 0x000fe400000e0000 */
[----:B------:R-:W-:Y:S02]  /*4430*/  PRMT R0, RZ, 0x654, R0 ;  /* 0x00000654ff007816 */ /* 0x000fe40000000000 */
[----:B------:R-:W-:Y:S02]  /*4440*/  @P0 R2UR UR5, R8 ;  /* 0x00000000080502ca */ /* 0x000fe400000e0000 */
[----:B------:R2:W-:Y:S03]  /*4450*/  SYNCS.ARRIVE.TRANS64.RED.A1T0 RZ, [R0+URZ], RZ ;  /* 0x000000ff00ff79a7 */ /* 0x0005e600081004ff */
[----:B------:R-:W-:Y:S04]  /*4460*/  @UP1 UMOV UR29, UR4 ;  /* 0x00000004001d1c82 */ /* 0x000fe80008000000 */
[----:B------:R-:W-:Y:S04]  /*4470*/  @UP1 UMOV UR14, UR6 ;  /* 0x00000006000e1c82 */ /* 0x000fe80008000000 */
[----:B------:R-:W-:Y:S01]  /*4480*/  @UP1 UMOV UR13, UR5 ;  /* 0x00000005000d1c82 */ /* 0x000fe20008000000 */
[----:B------:R-:W-:Y:S05]  /*4490*/  BRA.U !UP0, `(.L_x_77) ;  /* 0x0000000108a47547 */ /* 0x000fea000b800000 */
[----:B------:R-:W-:Y:S02]  /*44a0*/  UIMAD.WIDE.U32 UR18, UR13, UR47, URZ ;  /* 0x0000002f0d1272a5 */ /* 0x000fe4000f8e00ff */
[----:B------:R-:W-:Y:S02]  /*44b0*/  UIMAD.WIDE.U32 UR26, UR14, UR44, URZ ;  /* 0x0000002c0e1a72a5 */ /* 0x000fe4000f8e00ff */
[----:B------:R-:W-:Y:S02]  /*44c0*/  USEL UR4, UR30, UR41, !UP5 ;  /* 0x000000291e047287 */ /* 0x000fe4000e800000 */
[----:B------:R-:W-:Y:S02]  /*44d0*/  USEL UR7, UR31, UR43, !UP6 ;  /* 0x0000002b1f077287 */ /* 0x000fe4000f000000 */
[----:B-1----:R-:W-:Y:S02]  /*44e0*/  UIMAD.WIDE.U32 UR8, UR4, UR22, URZ ;  /* 0x00000016040872a5 */ /* 0x002fe4000f8e00ff */
[----:B------:R-:W-:Y:S01]  /*44f0*/  UIMAD.WIDE.U32 UR10, UR7, UR22, URZ ;  /* 0x00000016070a72a5 */ /* 0x000fe2000f8e00ff */
[----:B------:R-:W-:Y:S02]  /*4500*/  UMOV UR5, UR19 ;  /* 0x0000001300057c82 */ /* 0x000fe40008000000 */
[----:B------:R-:W-:Y:S03]  /*4510*/  USHF.R.U32.HI UR6, URZ, UR49, UR5 ;  /* 0x00000031ff067299 */ /* 0x000fe60008011605 */
[----:B------:R-:W-:Y:S01]  /*4520*/  UMOV UR5, UR27 ;  /* 0x0000001b00057c82 */ /* 0x000fe20008000000 */
[----:B------:R-:W-:Y:S02]  /*4530*/  USEL UR6, UR13, UR6, !UP5 ;  /* 0x000000060d067287 */ /* 0x000fe4000e800000 */
[----:B------:R-:W-:Y:S03]  /*4540*/  USHF.R.U32.HI UR12, URZ, UR45, UR5 ;  /* 0x0000002dff0c7299 */ /* 0x000fe60008011605 */
[----:B------:R-:W-:Y:S02]  /*4550*/  UMOV UR5, UR9 ;  /* 0x0000000900057c82 */ /* 0x000fe40008000000 */
[----:B------:R-:W-:Y:S03]  /*4560*/  @UP4 USHF.R.U32.HI UR4, URZ, UR23, UR5 ;  /* 0x00000017ff044299 */ /* 0x000fe60008011605 */
[----:B------:R-:W-:Y:S01]  /*4570*/  UMOV UR5, UR11 ;  /* 0x0000000b00057c82 */ /* 0x000fe20008000000 */
[----:B------:R-:W-:Y:S02]  /*4580*/  UIMAD UR4, UR42, UR4, URZ ;  /* 0x000000042a0472a4 */ /* 0x000fe4000f8e02ff */
[----:B------:R-:W-:Y:S02]  /*4590*/  @UP4 USHF.R.U32.HI UR7, URZ, UR23, UR5 ;  /* 0x00000017ff074299 */ /* 0x000fe40008011605 */
[----:B------:R-:W-:Y:S02]  /*45a0*/  UIMAD.WIDE.U32 UR10, UR6, UR22, URZ ;  /* 0x00000016060a72a5 */ /* 0x000fe4000f8e00ff */
[----:B------:R-:W-:Y:S02]  /*45b0*/  USEL UR5, UR14, UR12, !UP6 ;  /* 0x0000000c0e057287 */ /* 0x000fe4000f000000 */
[----:B------:R-:W-:Y:S02]  /*45c0*/  UIMAD UR8, UR42, UR7, URZ ;  /* 0x000000072a0872a4 */ /* 0x000fe4000f8e02ff */
[----:B------:R-:W-:Y:S03]  /*45d0*/  UISETP.GE.AND UP0, UPT, UR6, UR4, UPT ;  /* 0x000000040600728c */ /* 0x000fe6000bf06270 */
[----:B------:R-:W-:Y:S01]  /*45e0*/  UMOV UR4, UR11 ;  /* 0x0000000b00047c82 */ /* 0x000fe20008000000 */
[----:B------:R-:W-:Y:S02]  /*45f0*/  UISETP.GE.OR UP0, UPT, UR5, UR8, UP0 ;  /* 0x000000080500728c */ /* 0x000fe40008706670 */
[----:B------:R-:W-:Y:S02]  /*4600*/  USHF.R.U32.HI UR4, URZ, UR23, UR4 ;  /* 0x00000017ff047299 */ /* 0x000fe40008011604 */
[----:B------:R-:W-:Y:S02]  /*4610*/  UIMAD.WIDE.U32 UR8, UR5, UR22, URZ ;  /* 0x00000016050872a5 */ /* 0x000fe4000f8e00ff */
[----:B------:R-:W-:Y:S04]  /*4620*/  USEL UR10, UR6, UR4, !UP4 ;  /* 0x00000004060a7287 */ /* 0x000fe8000e000000 */
[----:B------:R-:W-:Y:S01]  /*4630*/  UIADD3 UR11, UPT, UPT, -UR10, URZ, URZ ;  /* 0x000000ff0a0b7290 */ /* 0x000fe2000fffe1ff */
[----:B------:R-:W-:Y:S02]  /*4640*/  @!UP0 UMOV UR4, UR9 ;  /* 0x0000000900048c82 */ /* 0x000fe40008000000 */
[----:B------:R-:W-:Y:S02]  /*4650*/  @!UP0 USHF.R.U32.HI UR4, URZ, UR23, UR4 ;  /* 0x00000017ff048299 */ /* 0x000fe40008011604 */
[----:B------:R-:W-:Y:S02]  /*4660*/  UIMAD UR8, UR42, UR11, UR6 ;  /* 0x0000000b2a0872a4 */ /* 0x000fe4000f8e0206 */
[----:B------:R-:W-:Y:S04]  /*4670*/  @!UP0 USEL UR4, UR5, UR4, !UP4 ;  /* 0x0000000405048287 */ /* 0x000fe8000e000000 */
[----:B------:R-:W-:Y:S02]  /*4680*/  @!UP0 UIMAD UR8, UR7, UR8, UR4 ;  /* 0x00000008070882a4 */ /* 0x000fe4000f8e0204 */
[----:B------:R-:W-:Y:S02]  /*4690*/  @!UP0 UIADD3 UR9, UPT, UPT, UR10, -UR4, URZ ;  /* 0x800000040a098290 */ /* 0x000fe4000fffe0ff */
[----:B------:R-:W-:Y:S02]  /*46a0*/  UIADD3 UR4, UPT, UPT, -UR5, URZ, URZ ;  /* 0x000000ff05047290 */ /* 0x000fe4000fffe1ff */
[----:B------:R-:W-:Y:S02]  /*46b0*/  UIADD3 UR7, UPT, UPT, -UR6, URZ, URZ ;  /* 0x000000ff06077290 */ /* 0x000fe4000fffe1ff */
[----:B------:R-:W-:Y:S02]  /*46c0*/  @!UP0 UIMAD UR6, UR9, UR42, UR5 ;  /* 0x0000002a090682a4 */ /* 0x000fe4000f8e0205 */
[----:B------:R-:W-:Y:S02]  /*46d0*/  UIMAD UR14, UR15, UR4, UR14 ;  /* 0x000000040f0e72a4 */ /* 0x000fe4000f8e020e */
[----:B------:R-:W-:Y:S01]  /*46e0*/  UIMAD UR13, UR46, UR7, UR13 ;  /* 0x000000072e0d72a4 */ /* 0x000fe2000f8e020d */
[----:B------:R-:W-:Y:S02]  /*46f0*/  @!UP0 UMOV UR5, UR8 ;  /* 0x0000000800058c82 */ /* 0x000fe40008000000 */
[----:B------:R-:W-:Y:S02]  /*4700*/  UIMAD UR14, UR5, UR15, UR14 ;  /* 0x0000000f050e72a4 */ /* 0x000fe4000f8e020e */
[----:B------:R-:W-:Y:S11]  /*4710*/  UIMAD UR13, UR6, UR46, UR13 ;  /* 0x0000002e060d72a4 */ /* 0x000ff6000f8e020d */
[----:B------:R-:W-:Y:S01]  /*4720*/  @!UPT UIADD3 URZ, UPT, UPT, URZ, URZ, URZ ;  /* 0x000000fffffff290 */ /* 0x000fe2000fffe0ff */
.L_x_77:
[----:B------:R-:W3:Y:S01]  /*4730*/  @!UP2 LDCU.128 UR8, c[0x0][0xb10] ;  /* 0x00016200ff08a7ac */ /* 0x000ee20008000c00 */
[C---:B------:R-:W-:Y:S02]  /*4740*/  ISETP.NE.U32.AND P1, PT, R4.reuse, RZ, PT ;  /* 0x000000ff0400720c */ /* 0x040fe40003f25070 */
[----:B------:R-:W-:Y:S02]  /*4750*/  ISETP.NE.U32.AND P0, PT, R4, RZ, PT ;  /* 0x000000ff0400720c */ /* 0x000fe40003f05070 */
[C---:B------:R-:W-:Y:S02]  /*4760*/  ISETP.NE.AND.EX P1, PT, R5.reuse, RZ, PT, P1 ;  /* 0x000000ff0500720c */ /* 0x040fe40003f25310 */
[----:B------:R-:W-:Y:S01]  /*4770*/  ISETP.NE.AND.EX P0, PT, R5, RZ, PT, P0 ;  /* 0x000000ff0500720c */ /* 0x000fe20003f05300 */
[----:B------:R-:W4:Y:S01]  /*4780*/  @!UP2 LDCU UR5, c[0x0][0xb0c] ;  /* 0x00016180ff05a7ac */ /* 0x000f220008000800 */
[----:B------:R-:W-:Y:S01]  /*4790*/  SHF.L.U32 R9, R15, 0x1f, RZ ;  /* 0x0000001f0f097819 */ /* 0x000fe200000006ff */
[----:B------:R-:W-:Y:S02]  /*47a0*/  USHF.L.U32 UR35, UR16, 0x6, URZ ;  /* 0x0000000610237899 */ /* 0x000fe400080006ff */
[----:B------:R-:W-:Y:S02]  /*47b0*/  USHF.L.U32 UR34, UR20, 0x8, URZ ;  /* 0x0000000814227899 */ /* 0x000fe400080006ff */
[----:B---3--:R-:W-:Y:S07]  /*47c0*/  UIMAD.WIDE.U32 UR6, UR14, UR8, URZ ;  /* 0x000000080e0672a5 */ /* 0x008fee000f8e00ff */
[----:B------:R-:W-:Y:S01]  /*47d0*/  @!UP2 UMOV UR4, UR7 ;  /* 0x000000070004ac82 */ /* 0x000fe20008000000 */
[----:B----4-:R-:W-:Y:S02]  /*47e0*/  @!UP2 UISETP.NE.AND UP0, UPT, UR5, 0x1, UPT ;  /* 0x000000010500a88c */ /* 0x010fe4000bf05270 */
[----:B------:R-:W-:Y:S02]  /*47f0*/  @!UP2 USHF.R.U32.HI UR4, URZ, UR9, UR4 ;  /* 0x00000009ff04a299 */ /* 0x000fe40008011604 */
[----:B------:R-:W-:Y:S02]  /*4800*/  UIMAD.WIDE.U32 UR6, UR13, UR11, URZ ;  /* 0x0000000b0d0672a5 */ /* 0x000fe4000f8e00ff */
[----:B------:R-:W-:Y:S02]  /*4810*/  @!UP2 USEL UR8, UR14, UR4, !UP0 ;  /* 0x000000040e08a287 */ /* 0x000fe4000c000000 */
[----:B------:R-:W-:Y:S03]  /*4820*/  @!UP2 UISETP.NE.AND UP0, UPT, UR10, 0x1, UPT ;  /* 0x000000010a00a88c */ /* 0x000fe6000bf05270 */
[----:B------:R-:W-:Y:S02]  /*4830*/  @!UP2 UMOV UR6, UR7 ;  /* 0x000000070006ac82 */ /* 0x000fe40008000000 */
[----:B------:R-:W3:Y:S02]  /*4840*/  @!UP2 LDCU UR4, c[0x0][0xb20] ;  /* 0x00016400ff04a7ac */ /* 0x000ee40008000800 */
[----:B---3--:R-:W-:Y:S04]  /*4850*/  @!UP2 USHF.R.U32.HI UR6, URZ, UR4, UR6 ;  /* 0x00000004ff06a299 */ /* 0x008fe80008011606 */
[----:B------:R-:W-:Y:S04]  /*4860*/  @!UP2 USEL UR6, UR13, UR6, !UP0 ;  /* 0x000000060d06a287 */ /* 0x000fe8000c000000 */
[----:B------:R-:W-:Y:S02]  /*4870*/  @!UP2 UIADD3 UR4, UPT, UPT, -UR8, UR6, URZ ;  /* 0x000000060804a290 */ /* 0x000fe4000fffe1ff */
[----:B------:R-:W-:Y:S02]  /*4880*/  @!UP2 UIADD3 UR6, UPT, UPT, UR8, -UR6, URZ ;  /* 0x800000060806a290 */ /* 0x000fe4000fffe0ff */
[----:B------:R-:W-:Y:S02]  /*4890*/  @!UP2 UIMAD UR14, UR4, UR5, UR14 ;  /* 0x00000005040ea2a4 */ /* 0x000fe4000f8e020e */
[----:B------:R-:W-:Y:S01]  /*48a0*/  @!UP2 UIMAD UR13, UR6, UR10, UR13 ;  /* 0x0000000a060da2a4 */ /* 0x000fe2000f8e020d */
[----:B------:R-:W-:Y:S11]  /*48b0*/  BRA.U UP3, `(.L_x_78) ;  /* 0x0000000103107547 */ /* 0x000ff6000b800000 */
[----:B--2---:R-:W-:Y:S04]  /*48c0*/  MOV R0, UR48 ;  /* 0x0000003000007c02 */ /* 0x004fe80008000f00 */
[----:B------:R-:W-:Y:S04]  /*48d0*/  SHF.L.U32 R11, R0, 0x1f, RZ ;  /* 0x0000001f000b7819 */ /* 0x000fe800000006ff */
[----:B------:R-:W2:Y:S02]  /*48e0*/  SYNCS.PHASECHK.TRANS64.TRYWAIT P2, [UR21+0x98], R11 ;  /* 0x0000980bff0075a7 */ /* 0x000ea40008041115 */
[----:B--2---:R-:W-:Y:S05]  /*48f0*/  @!P2 BRA `(.L_x_79) ;  /* 0x0000005400d0a947 */ /* 0x004fea0003800000 */
.L_x_78:
[----:B------:R-:W-:Y:S05]  /*4900*/  @!P1 BRA `(.L_x_80) ;  /* 0x0000000000309947 */ /* 0x000fea0003800000 */
[----:B------:R-:W-:Y:S01]  /*4910*/  ISETP.NE.U32.AND P1, PT, R2, RZ, PT ;  /* 0x000000ff0200720c */ /* 0x000fe20003f25070 */
[----:B------:R-:W3:Y:S01]  /*4920*/  LDCU.64 UR4, c[0x0][0x358] ;  /* 0x00006b00ff0477ac */ /* 0x000ee20008000a00 */
[----:B------:R-:W-:Y:S02]  /*4930*/  IMAD.MOV.U32 R85, RZ, RZ, 0x1 ;  /* 0x00000001ff557424 */ /* 0x000fe400078e00ff */
[----:B------:R-:W-:Y:S11]  /*4940*/  ISETP.NE.AND.EX P1, PT, R3, RZ, PT, P1 ;  /* 0x000000ff0300720c */ /* 0x000ff60003f25310 */
[----:B------:R-:W-:Y:S02]  /*4950*/  @!UPT UIADD3 URZ, UPT, UPT, URZ, URZ, URZ ;  /* 0x000000fffffff290 */ /* 0x000fe4000fffe0ff */
[----:B--2---:R-:W2:Y:S01]  /*4960*/  @P1 LDC.64 R10, c[0x0][0x888] ;  /* 0x00022200ff0a1b82 */ /* 0x004ea20000000a00 */
[----:B------:R-:W-:Y:S04]  /*4970*/  @P1 IMAD R0, R4, UR36, RZ ;  /* 0x0000002404001c24 */ /* 0x000fe8000f8e02ff */
[----:B--2---:R-:W-:Y:S04]  /*4980*/  @P1 IMAD.WIDE R10, R0, 0x4, R10 ;  /* 0x00000004000a1825 */ /* 0x004fe800078e020a */
[----:B------:R-:W-:Y:S01]  /*4990*/  HFMA2 R0, -RZ, RZ, 0, 5.9604644775390625e-08 ;  /* 0x00000001ff007431 */ /* 0x000fe200000001ff */
[----:B---3-5:R3:W5:Y:S04]  /*49a0*/  @P1 LDG.E R41, desc[UR4][R10.64] ;  /* 0x000000040a291981 */ /* 0x028768000c1e1900 */
[----:B------:R-:W-:Y:S01]  /*49b0*/  @!P1 PRMT R85, R0, 0x7610, R85 ;  /* 0x0000761000559816 */ /* 0x000fe20000000055 */
[----:B---3--:R-:W4:Y:S06]  /*49c0*/  @!P1 LDC R41, c[0x0][0x880] ;  /* 0x00022000ff299b82 */ /* 0x008f2c0000000800 */
.L_x_80:
[----:B----45:R-:W-:Y:S01]  /*49d0*/  @!P0 FSETP.EQ.AND P1, PT, R41, RZ, PT ;  /* 0x000000ff2900820b */ /* 0x030fe20003f22000 */
[----:B------:R-:W-:Y:S01]  /*49e0*/  @!UPT UIADD3 URZ, UPT, UPT, URZ, URZ, URZ ;  /* 0x000000fffffff290 */ /* 0x000fe2000fffe0ff */
[----:B------:R-:W-:Y:S11]  /*49f0*/  @!P0 BRA `(.L_x_81) ;  /* 0x0000000000188947 */ /* 0x000ff60003800000 */
[----:B------:R-:W-:Y:S02]  /*4a00*/  LOP3.LUT P0, RZ, R85, 0xff, RZ, 0xc0, !PT ;  /* 0x000000ff55ff7812 */ /* 0x000fe4000780c0ff */
[----:B------:R-:W-:Y:S04]  /*4a10*/  ISETP.NE.U32.AND P1, PT, R2, RZ, PT ;  /* 0x000000ff0200720c */ /* 0x000fe80003f25070 */
[----:B------:R-:W-:Y:S04]  /*4a20*/  ISETP.NE.AND.EX P1, PT, R3, RZ, PT, P1 ;  /* 0x000000ff0300720c */ /* 0x000fe80003f25310 */
[----:B------:R-:W-:Y:S03]  /*4a30*/  PLOP3.LUT P1, PT, P1, PT, PT, 0x8, 0x80 ;  /* 0x000000000080781c */ /* 0x000fe60000f2e170 */
[----:B------:R-:W-:Y:S11]  /*4a40*/  @P0 FSETP.EQ.AND P1, PT, R41, RZ, PT ;  /* 0x000000ff2900020b */ /* 0x000ff60003f22000 */
[----:B------:R-:W-:Y:S02]  /*4a50*/  @!UPT UIADD3 URZ, UPT, UPT, URZ, URZ, URZ ;  /* 0x000000fffffff290 */ /* 0x000fe4000fffe0ff */
.L_x_81:
[----:B------:R-:W3:Y:S01]  /*4a60*/  SYNCS.PHASECHK.TRANS64.TRYWAIT P2, [UR21+0x70], R9 ;  /* 0x00007009ff0075a7 */ /* 0x000ee20008041115 */
[----:B------:R-:W-:Y:S04]  /*4a70*/  ELECT P0, URZ, PT ;  /* 0x0000000000ff782f */ /* 0x000fe80003800000 */
[----:B------:R-:W-:Y:S11]  /*4a80*/  PLOP3.LUT P1, PT, P1, P0, PT, 0xf2, 0x2f ;  /* 0x00000000002f781c */ /* 0x000ff60000f21e72 */
[----:B------:R-:W-:Y:S02]  /*4a90*/  @!UPT UIADD3 URZ, UPT, UPT, URZ, URZ, URZ ;  /* 0x000000fffffff290 */ /* 0x000fe4000fffe0ff */
[----:B------:R-:W-:Y:S05]  /*4aa0*/  @!P1 IADD3 R8, P0, PT, R16, 0x580, RZ ;  /* 0x0000058010089810 */ /* 0x000fea0007f1e0ff */
[----:B------:R-:W-:Y:S01]  /*4ab0*/  @!P1 IMAD.X R6, RZ, RZ, R17, P0 ;  /* 0x000000ffff069224 */ /* 0x000fe200000e0611 */
[----:B---3--:R-:W-:Y:S07]  /*4ac0*/  @!P2 BRA `(.L_x_82) ;  /* 0x000000540074a947 */ /* 0x008fee0003800000 */
.L_x_165:
[----:B------:R-:W-:Y:S01]  /*4ad0*/  @!P1 R2UR UR5, R8 ;  /* 0x00000000080592ca */ /* 0x000fe200000e0000 */
[----:B------:R-:W-:Y:S01]  /*4ae0*/  VOTEU.ALL UP0, P1 ;  /* 0x0000000000ff7886 */ /* 0x000fe20000800000 */
[----:B------:R-:W-:Y:S01]  /*4af0*/  @!P1 R2UR UR4, R6 ;  /* 0x00000000060492ca */ /* 0x000fe200000e0000 */
[----:B--2---:R-:W-:Y:S01]  /*4b00*/  @!P1 IMAD.MOV.U32 R0, RZ, RZ, 0x1000 ;  /* 0x00001000ff009424 */ /* 0x004fe200078e00ff */
[----:B------:R-:W-:Y:S01]  /*4b10*/  UMOV UR6, 0x0 ;  /* 0x0000000000067882 */ /* 0x000fe20000000000 */
[----:B------:R-:W-:Y:S01]  /*4b20*/  UMOV UR7, 0x10000000 ;  /* 0x1000000000077882 */ /* 0x000fe20000000000 */
[----:B------:R-:W-:Y:S01]  /*4b30*/  @!UP0 UIADD3 UR32, UPT, UPT, UR21, 0x200, URZ ;  /* 0x0000020015208890 */ /* 0x000fe2000fffe0ff */
[----:B------:R-:W-:Y:S01]  /*4b40*/  @!P1 IADD3 R8, P0, PT, R16, 0x580, RZ ;  /* 0x0000058010089810 */ /* 0x000fe20007f1e0ff */
[----:B------:R-:W-:Y:S04]  /*4b50*/  VOTEU.ALL UP0, P1 ;  /* 0x0000000000ff7886 */ /* 0x000fe80000800000 */
[----:B------:R-:W-:Y:S02]  /*4b60*/  @!P1 IMAD.X R6, RZ, RZ, R17, P0 ;  /* 0x000000ffff069224 */ /* 0x000fe400000e0611 */
[----:B------:R-:W-:Y:S02]  /*4b70*/  IMAD.U32 R10, RZ, RZ, UR5 ;  /* 0x00000005ff0a7e24 */ /* 0x000fe4000f8e00ff */
[----:B------:R-:W-:Y:S03]  /*4b80*/  IMAD.U32 R11, RZ, RZ, UR4 ;  /* 0x00000004ff0b7e24 */ /* 0x000fe6000f8e00ff */
[----:B------:R-:W-:Y:S02]  /*4b90*/  @!P1 R2UR UR4, R10 ;  /* 0x000000000a0492ca */ /* 0x000fe400000e0000 */
[----:B------:R-:W-:Y:S11]  /*4ba0*/  @!P1 R2UR UR5, R11 ;  /* 0x000000000b0592ca */ /* 0x000ff600000e0000 */
[----:B------:R-:W-:Y:S02]  /*4bb0*/  @!UPT UIADD3 URZ, UPT, UPT, URZ, URZ, URZ ;  /* 0x000000fffffff290 */ /* 0x000fe4000fffe0ff */
[----:B------:R2:W-:Y:S01]  /*4bc0*/  @!UP0 UTMALDG.3D [UR32], [UR4], desc[UR6] ;  /* 0x00000620040085b4 */ /* 0x0005e20008011000 */
[----:B------:R2:W-:Y:S01]  /*4bd0*/  @!P1 SYNCS.ARRIVE.TRANS64.RED.A0TR RZ, [UR21+0x50], R0 ;  /* 0x00005000ffff99a7 */ /* 0x0005e20008300415 */
[----:B------:R-:W-:Y:S01]  /*4be0*/  SYNCS.ARRIVE.TRANS64.RED.A1T0 RZ, [UR40], RZ ;  /* 0x000000ffffff79a7 */ /* 0x000fe20008100428 */
[----:B------:R-:W3:Y:S02]  /*4bf0*/  SYNCS.PHASECHK.TRANS64.TRYWAIT P2, [UR21+0x78], R9 ;  /* 0x00007809ff0075a7 */ /* 0x000ee40008041115 */
[----:B--23--:R-:W-:Y:S05]  /*4c00*/  @!P2 BRA `(.L_x_83) ;  /* 0x00000054003ca947 */ /* 0x00cfea0003800000 */
.L_x_167:
        /* <DEDUP_REMOVED lines=8> */
[----:B------:R-:W-:Y:S01]  /*4c90*/  @!UP0 UIADD3 UR24, UPT, UPT, UR21, 0x1200, URZ ;  /* 0x0000120015188890 */ /* 0x000fe2000fffe0ff */
[----:B------:R-:W-:Y:S01]  /*4ca0*/  VOTEU.ALL UP0, P1 ;  /* 0x0000000000ff7886 */ /* 0x000fe20000800000 */
[----:B------:R-:W-:Y:S01]  /*4cb0*/  UMOV UR27, UR35 ;  /* 0x00000023001b7c82 */ /* 0x000fe20008000000 */
[----:B------:R-:W-:Y:S02]  /*4cc0*/  UMOV UR28, UR36 ;  /* 0x00000024001c7c82 */ /* 0x000fe40008000000 */
[----:B------:R-:W-:Y:S02]  /*4cd0*/  IMAD.U32 R10, RZ, RZ, UR5 ;  /* 0x00000005ff0a7e24 */ /* 0x000fe4000f8e00ff */
[----:B------:R-:W-:Y:S02]  /*4ce0*/  IMAD.U32 R11, RZ, RZ, UR4 ;  /* 0x00000004ff0b7e24 */ /* 0x000fe4000f8e00ff */
[----:B------:R-:W-:Y:S01]  /*4cf0*/  @!P1 IMAD.X R6, RZ, RZ, R17, P0 ;  /* 0x000000ffff069224 */ /* 0x000fe200000e0611 */
        /* <DEDUP_REMOVED lines=8> */
.L_x_169:
[----:B------:R-:W-:Y:S01]  /*4d80*/  @!P1 R2UR UR5, R8 ;  /* 0x00000000080592ca */ /* 0x000fe200000e0000 */
[----:B------:R-:W-:Y:S01]  /*4d90*/  VOTEU.ALL UP0, P1 ;  /* 0x0000000000ff7886 */ /* 0x000fe20000800000 */
[----:B------:R-:W-:Y:S01]  /*4da0*/  @!P1 R2UR UR4, R6 ;  /* 0x00000000060492ca */ /* 0x000fe200000e0000 */
[----:B--2---:R-:W-:Y:S01]  /*4db0*/  @!P1 IMAD.MOV.U32 R0, RZ, RZ, 0x1000 ;  /* 0x00001000ff009424 */ /* 0x004fe200078e00ff */
[----:B------:R-:W-:Y:S01]  /*4dc0*/  UMOV UR6, 0x0 ;  /* 0x0000000000067882 */ /* 0x000fe20000000000 */
[----:B------:R-:W-:Y:S01]  /*4dd0*/  UMOV UR7, 0x10000000 ;  /* 0x1000000000077882 */ /* 0x000fe20000000000 */
[----:B------:R-:W-:Y:S01]  /*4de0*/  @!UP0 UIADD3 UR18, UPT, UPT, UR34, 0x80, URZ ;  /* 0x0000008022128890 */ /* 0x000fe2000fffe0ff */
[----:B------:R-:W-:Y:S01]  /*4df0*/  VIADD R14, R14, 0x1 ;  /* 0x000000010e0e7836 */ /* 0x000fe20000000000 */
[----:B------:R-:W-:Y:S01]  /*4e00*/  @!UP0 UIADD3 UR16, UPT, UPT, UR21, 0x2200, URZ ;  /* 0x0000220015108890 */ /* 0x000fe2000fffe0ff */
[----:B------:R-:W-:Y:S01]  /*4e10*/  VOTEU.ALL UP0, P1 ;  /* 0x0000000000ff7886 */ /* 0x000fe20000800000 */
[----:B------:R-:W-:Y:S01]  /*4e20*/  UMOV UR19, UR35 ;  /* 0x0000002300137c82 */ /* 0x000fe20008000000 */
[----:B------:R-:W-:Y:S02]  /*4e30*/  UMOV UR20, UR36 ;  /* 0x0000002400147c82 */ /* 0x000fe40008000000 */
        /* <DEDUP_REMOVED lines=10> */
.L_x_171:
[----:B------:R-:W-:Y:S01]  /*4ee0*/  @!P1 IADD3 R6, P0, PT, R16, 0x580, RZ ;  /* 0x0000058010069810 */ /* 0x000fe20007f1e0ff */
[----:B------:R-:W-:Y:S01]  /*4ef0*/  VOTEU.ALL UP0, P1 ;  /* 0x0000000000ff7886 */ /* 0x000fe20000800000 */
[----:B------:R-:W-:Y:S01]  /*4f00*/  UMOV UR6, 0x0 ;  /* 0x0000000000067882 */ /* 0x000fe20000000000 */
[----:B------:R-:W-:Y:S01]  /*4f10*/  UMOV UR7, 0x10000000 ;  /* 0x1000000000077882 */ /* 0x000fe20000000000 */
[----:B------:R-:W-:Y:S01]  /*4f20*/  @!P1 R2UR UR5, R6 ;  /* 0x00000000060592ca */ /* 0x000fe200000e0000 */
[----:B--2---:R-:W-:Y:S01]  /*4f30*/  @!P1 IMAD.X R0, RZ, RZ, R17, P0 ;  /* 0x000000ffff009224 */ /* 0x004fe200000e0611 */
[----:B------:R-:W-:Y:S01]  /*4f40*/  @!UP0 UIADD3 UR10, UPT, UPT, UR34, 0xc0, URZ ;  /* 0x000000c0220a8890 */ /* 0x000fe2000fffe0ff */
[----:B------:R-:W-:Y:S01]  /*4f50*/  R2UR UR16, R87 ;  /* 0x00000000571072ca */ /* 0x000fe200000e0000 */
[----:B------:R-:W-:Y:S01]  /*4f60*/  @!UP0 UIADD3 UR8, UPT, UPT, UR21, 0x3200, URZ ;  /* 0x0000320015088890 */ /* 0x000fe2000fffe0ff */
[----:B------:R-:W-:Y:S01]  /*4f70*/  ISETP.NE.AND P0, PT, R14, 0x2, PT ;  /* 0x000000020e00780c */ /* 0x000fe20003f05270 */
[----:B------:R-:W-:Y:S01]  /*4f80*/  @!UP0 UIADD3 UR9, UPT, UPT, UR21, 0x68, URZ ;  /* 0x0000006815098890 */ /* 0x000fe2000fffe0ff */
[----:B------:R-:W-:Y:S01]  /*4f90*/  @!P1 R2UR UR4, R0 ;  /* 0x00000000000492ca */ /* 0x000fe200000e0000 */
[----:B------:R-:W-:Y:S01]  /*4fa0*/  VOTEU.ALL UP0, P1 ;  /* 0x0000000000ff7886 */ /* 0x000fe20000800000 */
[----:B------:R-:W-:Y:S01]  /*4fb0*/  UMOV UR11, UR35 ;  /* 0x00000023000b7c82 */ /* 0x000fe20008000000 */
[----:B------:R-:W-:Y:S01]  /*4fc0*/  UMOV UR12, UR36 ;  /* 0x00000024000c7c82 */ /* 0x000fe20008000000 */
[----:B------:R-:W-:Y:S01]  /*4fd0*/  SEL R0, RZ, 0x1, P0 ;  /* 0x00000001ff007807 */ /* 0x000fe20000000000 */
[----:B------:R-:W-:Y:S01]  /*4fe0*/  UPLOP3.LUT UP3, UPT, UPT, UPT, UPT, 0x80, 0x8 ;  /* 0x000000000008789c */ /* 0x000fe20003f6f070 */
[----:B------:R-:W-:Y:S01]  /*4ff0*/  IMAD.U32 R8, RZ, RZ, UR5 ;  /* 0x00000005ff087e24 */ /* 0x000fe2000f8e00ff */
[----:B------:R-:W-:Y:S01]  /*5000*/  LOP3.LUT R15, R15, 0x1, RZ, 0x3c, !PT ;  /* 0x000000010f0f7812 */ /* 0x000fe200078e3cff */
[----:B------:R-:W-:Y:S01]  /*5010*/  UMOV UR36, UR29 ;  /* 0x0000001d00247c82 */ /* 0x000fe20008000000 */
[----:B------:R-:W-:Y:S01]  /*5020*/  LOP3.LUT R13, R13, R0, RZ, 0x3c, !PT ;  /* 0x000000000d0d7212 */ /* 0x000fe200078e3cff */
[----:B------:R-:W-:Y:S01]  /*5030*/  UIADD3 UR20, UPT, UPT, UR13, UR16, URZ ;  /* 0x000000100d147290 */ /* 0x000fe2000fffe0ff */
[----:B------:R-:W-:Y:S01]  /*5040*/  SEL R14, R14, RZ, P0 ;  /* 0x000000ff0e0e7207 */ /* 0x000fe20000000000 */
[----:B------:R-:W-:Y:S01]  /*5050*/  UIADD3 UR16, UPT, UPT, UR14, UR59, URZ ;  /* 0x0000003b0e107290 */ /* 0x000fe2000fffe0ff */
[----:B------:R-:W-:Y:S01]  /*5060*/  IMAD.U32 R9, RZ, RZ, UR4 ;  /* 0x00000004ff097e24 */ /* 0x000fe2000f8e00ff */
[----:B------:R-:W-:Y:S04]  /*5070*/  @!P1 R2UR UR4, R8 ;  /* 0x00000000080492ca */ /* 0x000fe800000e0000 */
[----:B------:R-:W-:Y:S11]  /*5080*/  @!P1 R2UR UR5, R9 ;  /* 0x00000000090592ca */ /* 0x000ff600000e0000 */
[----:B------:R-:W-:Y:S02]  /*5090*/  @!UPT UIADD3 URZ, UPT, UPT, URZ, URZ, URZ ;  /* 0x000000fffffff290 */ /* 0x000fe4000fffe0ff */
[----:B------:R2:W-:Y:S01]  /*50a0*/  @!UP0 UTMALDG.3D [UR8], [UR4], desc[UR6] ;  /* 0x00000608040085b4 */ /* 0x0005e20008011000 */
[----:B------:R2:W-:Y:S01]  /*50b0*/  @!P1 SYNCS.ARRIVE.TRANS64.RED.A0TR RZ, [UR21+0x68], R7 ;  /* 0x00006807ffff99a7 */ /* 0x0005e20008300415 */
[----:B------:R-:W-:Y:S01]  /*50c0*/  SYNCS.ARRIVE.TRANS64.RED.A1T0 RZ, [UR37], RZ ;  /* 0x000000ffffff79a7 */ /* 0x000fe20008100425 */
[----:B------:R-:W-:Y:S05]  /*50d0*/  BRA.U UP1, `(.L_x_86) ;  /* 0xfffffff101747547 */ /* 0x000fea000b83ffff */
[----:B------:R-:W-:-:S04]  /*50e0*/  SHF.L.U32 R3, R15, 0x1f, RZ ;  /* 0x0000001f0f037819 */ /* 0x000fc800000006ff */
[----:B------:R-:W3:Y:S02]  /*50f0*/  SYNCS.PHASECHK.TRANS64.TRYWAIT P0, [UR21+0x70], R3 ;  /* 0x00007003ff0075a7 */ /* 0x000ee40008001115 */
[----:B---3--:R-:W-:Y:S05]  /*5100*/  @!P0 BRA `(.L_x_87) ;  /* 0x0000005000448947 */ /* 0x008fea0003800000 */
.L_x_173:
[----:B------:R-:W4:Y:S02]  /*5110*/  SYNCS.PHASECHK.TRANS64.TRYWAIT P0, [UR21+0x78], R3 ;  /* 0x00007803ff0075a7 */ /* 0x000f240008001115 */
[----:B----4-:R-:W-:Y:S05]  /*5120*/  @!P0 BRA `(.L_x_88) ;  /* 0x0000005000548947 */ /* 0x010fea0003800000 */
.L_x_175:
[----:B------:R-:W4:Y:S02]  /*5130*/  SYNCS.PHASECHK.TRANS64.TRYWAIT P0, [UR21+0x80], R3 ;  /* 0x00008003ff0075a7 */ /* 0x000f240008001115 */
[----:B----4-:R-:W-:Y:S05]  /*5140*/  @!P0 BRA `(.L_x_89) ;  /* 0x0000005000648947 */ /* 0x010fea0003800000 */
.L_x_177:
[----:B---3--:R-:W-:-:S07]  /*5150*/  MOV R0, UR21 ;  /* 0x0000001500007c02 */ /* 0x008fce0008000f00 */
.L_x_90:
[----:B---3--:R-:W-:-:S04]  /*5160*/  SHF.L.U32 R3, R15, 0x1f, RZ ;  /* 0x0000001f0f037819 */ /* 0x008fc800000006ff */
[----:B------:R3:W4:Y:S03]  /*5170*/  SYNCS.PHASECHK.TRANS64.TRYWAIT P0, [R0+URZ+0x88], R3 ;  /* 0x00008803000075a7 */ /* 0x00072600080011ff */
[----:B----4-:R-:W-:Y:S05]  /*5180*/  @!P0 NANOSLEEP.SYNCS 0x989680 ;  /* 0x009896800000895d */ /* 0x010fea0003900000 */
[----:B------:R-:W4:Y:S02]  /*5190*/  @!P0 SYNCS.PHASECHK.TRANS64 P0, [R0+URZ+0x88], R3 ;  /* 0x00008803000085a7 */ /* 0x000f2400080010ff */
[----:B-12-4-:R-:W-:Y:S05]  /*51a0*/  @P0 EXIT ;  /* 0x000000000000094d */ /* 0x016fea0003800000 */
[----:B------:R-:W-:Y:S05]  /*51b0*/  BRA `(.L_x_90) ;  /* 0xfffffffc00e87947 */ /* 0x000fea000383ffff */
.L_x_75:
[----:B------:R-:W-:-:S06]  /*51c0*/  UISETP.GE.AND UP0, UPT, UR17, 0x4, UPT ;  /* 0x000000041100788c */ /* 0x000fcc000bf06270 */
[----:B------:R-:W-:-:S13]  /*51d0*/  PLOP3.LUT P0, PT, PT, PT, UP0, 0x80, 0x8 ;  /* 0x000000000008781c */ /* 0x000fda0003f0f008 */
[----:B-1----:R-:W-:Y:S05]  /*51e0*/  @!P0 EXIT ;  /* 0x000000000000894d */ /* 0x002fea0003800000 */
[----:B------:R-:W1:Y:S08]  /*51f0*/  S2UR UR4, SR_CgaCtaId ;  /* 0x00000000000479c3 */ /* 0x000e700000008800 */
[----:B------:R-:W-:Y:S01]  /*5200*/  BAR.SYNC.DEFER_BLOCKING 0x6, 0xa0 ;  /* 0x0182800000007b1d */ /* 0x000fe20000010000 */
[C---:B------:R-:W-:Y:S01]  /*5210*/  IMAD.SHL.U32 R7, R95.reuse, 0x40, RZ ;  /* 0x000000405f077824 */ /* 0x040fe200078e00ff */
[C---:B------:R-:W-:Y:S01]  /*5220*/  LOP3.LUT R97, R95.reuse, 0x60, RZ, 0xc0, !PT ;  /* 0x000000605f617812 */ /* 0x040fe200078ec0ff */
[----:B------:R-:W-:-:S02]  /*5230*/  IMAD.SHL.U32 R4, R95, 0x20, RZ ;  /* 0x000000205f047824 */ /* 0x000fc400078e00ff */
[----:B------:R-:W-:Y:S02]  /*5240*/  HFMA2 R36, -RZ, RZ, 0, 0 ;  /* 0x00000000ff247431 */ /* 0x000fe400000001ff */
[----:B------:R-:W-:Y:S01]  /*5250*/  IMAD.SHL.U32 R6, R95, 0x2, RZ ;  /* 0x000000025f067824 */ /* 0x000fe200078e00ff */
[----:B------:R-:W-:Y:S01]  /*5260*/  UMOV UR44, 0x400 ;  /* 0x00000400002c7882 */ /* 0x000fe20000000000 */
[----:B------:R-:W2:Y:S01]  /*5270*/  LDC.64 R82, c[0x0][0x8b0] ;  /* 0x00022c00ff527b82 */ /* 0x000ea20000000a00 */
[----:B------:R-:W-:Y:S01]  /*5280*/  LOP3.LUT R5, R7, 0x180, RZ, 0xc0, !PT ;  /* 0x0000018007057812 */ /* 0x000fe200078ec0ff */
[----:B------:R-:W-:Y:S01]  /*5290*/  IMAD.U32 R37, R95, 0x10000, RZ ;  /* 0x000100005f257824 */ /* 0x000fe200078e00ff */
[----:B------:R-:W-:Y:S01]  /*52a0*/  LOP3.LUT R4, R4, 0xc00, RZ, 0xc0, !PT ;  /* 0x00000c0004047812 */ /* 0x000fe200078ec0ff */
[----:B------:R-:W-:Y:S01]  /*52b0*/  IMAD.MOV.U32 R94, RZ, RZ, RZ ;  /* 0x000000ffff5e7224 */ /* 0x000fe200078e00ff */
[----:B------:R-:W-:Y:S01]  /*52c0*/  LOP3.LUT R6, R5, 0x20, R6, 0xf8, !PT ;  /* 0x0000002005067812 */ /* 0x000fe200078ef806 */
[----:B------:R-:W-:Y:S01]  /*52d0*/  IMAD.SHL.U32 R5, R95, 0x8, RZ ;  /* 0x000000085f057824 */ /* 0x000fe200078e00ff */
[----:B------:R-:W-:Y:S01]  /*52e0*/  LOP3.LUT R4, R4, 0x40, R7, 0xf8, !PT ;  /* 0x0000004004047812 */ /* 0x000fe200078ef807 */
[----:B------:R-:W3:Y:S01]  /*52f0*/  LDC.64 R80, c[0x0][0x8a8] ;  /* 0x00022a00ff507b82 */ /* 0x000ee20000000a00 */
[----:B------:R-:W-:Y:S01]  /*5300*/  LOP3.LUT R37, R37, 0x600000, RZ, 0xc0, !PT ;  /* 0x0060000025257812 */ /* 0x000fe200078ec0ff */
[----:B------:R-:W-:Y:S01]  /*5310*/  IMAD.MOV.U32 R89, RZ, RZ, RZ ;  /* 0x000000ffff597224 */ /* 0x000fe200078e00ff */
[----:B------:R-:W-:-:S02]  /*5320*/  LOP3.LUT R95, R95, 0x2, RZ, 0xc0, !PT ;  /* 0x000000025f5f7812 */ /* 0x000fc400078ec0ff */
[----:B------:R-:W-:Y:S02]  /*5330*/  CS2R R92, SRZ ;  /* 0x00000000005c7805 */ /* 0x000fe4000001ff00 */
[----:B------:R-:W-:Y:S01]  /*5340*/  LOP3.LUT R5, R6, 0x30, R5, 0x78, !PT ;  /* 0x0000003006057812 */ /* 0x000fe200078e7805 */
[----:B------:R-:W4:Y:S01]  /*5350*/  LDCU UR57, c[0x0][0x370] ;  /* 0x00006e00ff3977ac */ /* 0x000f220008000800 */
[----:B------:R-:W-:Y:S01]  /*5360*/  LOP3.LUT R4, R4, 0x200, R7, 0xf8, !PT ;  /* 0x0000020004047812 */ /* 0x000fe200078ef807 */
[----:B------:R-:W-:Y:S01]  /*5370*/  IMAD.MOV R90, RZ, RZ, -R95 ;  /* 0x000000ffff5a7224 */ /* 0x000fe200078e0a5f */
[----:B------:R-:W-:Y:S01]  /*5380*/  MOV R91, RZ ;  /* 0x000000ff005b7202 */ /* 0x000fe20000000f00 */
[----:B-1----:R-:W-:Y:S01]  /*5390*/  ULEA UR44, UR4, UR44, 0x18 ;  /* 0x0000002c042c7291 */ /* 0x002fe2000f8ec0ff */
[----:B------:R-:W-:Y:S01]  /*53a0*/  LOP3.LUT R84, R4, R5, RZ, 0xfc, !PT ;  /* 0x0000000504547212 */ /* 0x000fe200078efcff */
[----:B------:R-:W1:Y:S02]  /*53b0*/  LDCU.64 UR62, c[0x0][0x348] ;  /* 0x00006900ff3e77ac */ /* 0x000e640008000a00 */
[----:B------:R-:W-:-:S02]  /*53c0*/  UIADD3 UR4, UPT, UPT, UR44, 0x4200, URZ ;  /* 0x000042002c047890 */ /* 0x000fc4000fffe0ff */
[----:B------:R-:W-:-:S03]  /*53d0*/  UIADD3 UR5, UPT, UPT, UR44, 0x200, URZ ;  /* 0x000002002c057890 */ /* 0x000fc6000fffe0ff */
[----:B------:R-:W4:Y:S01]  /*53e0*/  LDS R0, [UR44+0x150] ;  /* 0x0001502cff007984 */ /* 0x000f220008000800 */
[----:B------:R-:W1:Y:S01]  /*53f0*/  LDCU UR43, c[0x0][0xb0c] ;  /* 0x00016180ff2b77ac */ /* 0x000e620008000800 */
[----:B------:R-:W-:Y:S02]  /*5400*/  IMAD.U32 R96, RZ, RZ, UR4 ;  /* 0x00000004ff607e24 */ /* 0x000fe4000f8e00ff */
[----:B------:R-:W-:Y:S01]  /*5410*/  IMAD.U32 R98, RZ, RZ, UR5 ;  /* 0x00000005ff627e24 */ /* 0x000fe2000f8e00ff */
[----:B------:R-:W1:Y:S01]  /*5420*/  LDCU UR39, c[0x0][0xb30] ;  /* 0x00016600ff2777ac */ /* 0x000e620008000800 */
[----:B------:R-:W1:Y:S01]  /*5430*/  LDCU.64 UR46, c[0x0][0x888] ;  /* 0x00011100ff2e77ac */ /* 0x000e620008000a00 */
[----:B------:R-:W1:Y:S01]  /*5440*/  LDCU.64 UR40, c[0x0][0xb28] ;  /* 0x00016500ff2877ac */ /* 0x000e620008000a00 */
[----:B------:R-:W1:Y:S01]  /*5450*/  LDCU.64 UR60, c[0x0][0x890] ;  /* 0x00011200ff3c77ac */ /* 0x000e620008000a00 */
[----:B------:R-:W1:Y:S01]  /*5460*/  LDCU.128 UR52, c[0x0][0xb10] ;  /* 0x00016200ff3477ac */ /* 0x000e620008000c00 */
[----:B------:R-:W1:Y:S02]  /*5470*/  LDCU UR56, c[0x0][0x374] ;  /* 0x00006e80ff3877ac */ /* 0x000e640008000800 */
[----:B-1234-:R-:W-:-:S07]  /*5480*/  IMAD.IADD R37, R0, 0x1, R37 ;  /* 0x0000000100257824 */ /* 0x01efce00078e0225 */
.L_x_132:
[C---:B------:R-:W-:Y:S02]  /*5490*/  LEA R3, R89.reuse, UR44, 0x3 ;  /* 0x0000002c59037c11 */ /* 0x040fe4000f8e18ff */
[----:B------:R-:W-:Y:S02]  /*54a0*/  SHF.L.U32 R0, R92, 0x1f, RZ ;  /* 0x0000001f5c007819 */ /* 0x000fe400000006ff */
[----:B------:R-:W-:Y:S02]  /*54b0*/  LEA R5, R89, UR44, 0x4 ;  /* 0x0000002c59057c11 */ /* 0x000fe4000f8e20ff */
[----:B-1----:R-:W1:Y:S02]  /*54c0*/  SYNCS.PHASECHK.TRANS64.TRYWAIT P0, [R3+URZ+0xa0], R0 ;  /* 0x0000a000030075a7 */ /* 0x002e6400080011ff */
[----:B-1----:R-:W-:Y:S05]  /*54d0*/  @!P0 BRA `(.L_x_91) ;  /* 0x0000004c00988947 */ /* 0x002fea0003800000 */
.L_x_178:
        /* <DEDUP_REMOVED lines=11> */
[----:B------:R-:W-:Y:S01]  /*5590*/  PLOP3.LUT P0, PT, PT, PT, UP1, 0x80, 0x8 ;  /* 0x000000000008781c */ /* 0x000fe20003f0f018 */
[----:B------:R-:W-:Y:S11]  /*55a0*/  UP2UR UR45, UPR, URZ, 0x2 ;  /* 0x00000002ff2d7883 */ /* 0x000ff60008000000 */
[----:B------:R-:W-:Y:S01]  /*55b0*/  @!UPT UIADD3 URZ, UPT, UPT, URZ, URZ, URZ ;  /* 0x000000fffffff290 */ /* 0x000fe2000fffe0ff */
[----:B-1----:R-:W-:Y:S02]  /*55c0*/  @P0 SHF.R.U32.HI R0, RZ, 0x10, R5 ;  /* 0x00000010ff000819 */ /* 0x002fe40000011605 */
        /* <DEDUP_REMOVED lines=12> */
[----:B------:R-:W2:Y:S01]  /*5690*/  LDCU UR12, c[0x0][0xb20] ;  /* 0x00016400ff0c77ac */ /* 0x000ea20008000800 */
[----:B------:R-:W-:Y:S02]  /*56a0*/  UIMAD.WIDE.U32 UR4, UR56, UR55, URZ ;  /* 0x00000037380472a5 */ /* 0x000fe4000f8e00ff */
[----:B------:R-:W-:Y:S02]  /*56b0*/  UIMAD.WIDE.U32 UR6, UR57, UR52, URZ ;  /* 0x00000034390672a5 */ /* 0x000fe4000f8e00ff */
[----:B------:R-:W-:Y:S02]  /*56c0*/  UISETP.NE.AND UP0, UPT, UR54, 0x1, UPT ;  /* 0x000000013600788c */ /* 0x000fe4000bf05270 */
[----:B------:R-:W-:Y:S02]  /*56d0*/  UIMAD.WIDE.U32 UR8, UR37, UR55, URZ ;  /* 0x00000037250872a5 */ /* 0x000fe4000f8e00ff */
[----:B------:R-:W-:Y:S02]  /*56e0*/  UIMAD.WIDE.U32 UR10, UR38, UR52, URZ ;  /* 0x00000034260a72a5 */ /* 0x000fe4000f8e00ff */
[----:B------:R-:W-:Y:S02]  /*56f0*/  UISETP.NE.AND UP1, UPT, UR43, 0x1, UPT ;  /* 0x000000012b00788c */ /* 0x000fe4000bf25270 */
[----:B------:R-:W-:Y:S01]  /*5700*/  UISETP.NE.AND UP2, UPT, UR42, 0x1, UPT ;  /* 0x000000012a00788c */ /* 0x000fe2000bf45270 */
[----:B------:R-:W-:Y:S02]  /*5710*/  UMOV UR4, UR5 ;  /* 0x0000000500047c82 */ /* 0x000fe40008000000 */
[----:B--2---:R-:W-:Y:S03]  /*5720*/  USHF.R.U32.HI UR5, URZ, UR12, UR4 ;  /* 0x0000000cff057299 */ /* 0x004fe60008011604 */
[----:B------:R-:W-:Y:S02]  /*5730*/  UMOV UR4, UR7 ;  /* 0x0000000700047c82 */ /* 0x000fe40008000000 */
[----:B------:R-:W-:Y:S02]  /*5740*/  USHF.R.U32.HI UR7, URZ, UR53, UR4 ;  /* 0x00000035ff077299 */ /* 0x000fe40008011604 */
[----:B------:R-:W-:Y:S02]  /*5750*/  USEL UR4, UR56, UR5, !UP0 ;  /* 0x0000000538047287 */ /* 0x000fe4000c000000 */
[----:B------:R-:W-:Y:S01]  /*5760*/  USEL UR7, UR57, UR7, !UP1 ;  /* 0x0000000739077287 */ /* 0x000fe2000c800000 */
[----:B------:R-:W-:Y:S01]  /*5770*/  UMOV UR5, UR9 ;  /* 0x0000000900057c82 */ /* 0x000fe20008000000 */
[----:B------:R-:W-:Y:S02]  /*5780*/  UIMAD.WIDE.U32 UR8, UR4, UR40, URZ ;  /* 0x00000028040872a5 */ /* 0x000fe4000f8e00ff */
[----:B------:R-:W-:Y:S03]  /*5790*/  USHF.R.U32.HI UR6, URZ, UR12, UR5 ;  /* 0x0000000cff067299 */ /* 0x000fe60008011605 */
[----:B------:R-:W-:Y:S01]  /*57a0*/  UMOV UR5, UR11 ;  /* 0x0000000b00057c82 */ /* 0x000fe20008000000 */
[----:B------:R-:W-:Y:S02]  /*57b0*/  UIMAD.WIDE.U32 UR10, UR7, UR40, URZ ;  /* 0x00000028070a72a5 */ /* 0x000fe4000f8e00ff */
[----:B------:R-:W-:Y:S02]  /*57c0*/  USHF.R.U32.HI UR12, URZ, UR53, UR5 ;  /* 0x00000035ff0c7299 */ /* 0x000fe40008011605 */
[----:B------:R-:W-:Y:S01]  /*57d0*/  USEL UR6, UR37, UR6, !UP0 ;  /* 0x0000000625067287 */ /* 0x000fe2000c000000 */
[----:B------:R-:W-:Y:S02]  /*57e0*/  UMOV UR5, UR9 ;  /* 0x0000000900057c82 */ /* 0x000fe40008000000 */
[----:B------:R-:W-:Y:S01]  /*57f0*/  UMOV UR10, UR11 ;  /* 0x0000000b000a7c82 */ /* 0x000fe20008000000 */
[----:B------:R-:W-:Y:S02]  /*5800*/  @UP2 USHF.R.U32.HI UR4, URZ, UR41, UR5 ;  /* 0x00000029ff042299 */ /* 0x000fe40008011605 */
[----:B------:R-:W-:Y:S02]  /*5810*/  @UP2 USHF.R.U32.HI UR7, URZ, UR41, UR10 ;  /* 0x00000029ff072299 */ /* 0x000fe4000801160a */
[----:B------:R-:W-:Y:S02]  /*5820*/  UIMAD UR4, UR42, UR4, URZ ;  /* 0x000000042a0472a4 */ /* 0x000fe4000f8e02ff */
        /* <DEDUP_REMOVED lines=8> */
[----:B------:R-:W-:Y:S02]  /*58b0*/  USEL UR11, UR6, UR4, !UP2 ;  /* 0x00000004060b7287 */ /* 0x000fe4000d000000 */
[----:B------:R-:W-:Y:S02]  /*58c0*/  UIADD3 UR8, UPT, UPT, -UR5, URZ, URZ ;  /* 0x000000ff05087290 */ /* 0x000fe4000fffe1ff */
[----:B------:R-:W-:Y:S01]  /*58d0*/  UIADD3 UR10, UPT, UPT, -UR11, URZ, URZ ;  /* 0x000000ff0b0a7290 */ /* 0x000fe2000fffe1ff */
[----:B------:R-:W-:Y:S01]  /*58e0*/  @!UP0 UMOV UR4, UR9 ;  /* 0x0000000900048c82 */ /* 0x000fe20008000000 */
[----:B------:R-:W-:Y:S02]  /*58f0*/  UIADD3 UR9, UPT, UPT, -UR6, URZ, URZ ;  /* 0x000000ff06097290 */ /* 0x000fe4000fffe1ff */
[----:B------:R-:W-:Y:S02]  /*5900*/  @!UP0 USHF.R.U32.HI UR4, URZ, UR41, UR4 ;  /* 0x00000029ff048299 */ /* 0x000fe40008011604 */
[----:B------:R-:W-:Y:S02]  /*5910*/  UIMAD UR10, UR42, UR10, UR6 ;  /* 0x0000000a2a0a72a4 */ /* 0x000fe4000f8e0206 */
[----:B------:R-:W-:Y:S04]  /*5920*/  @!UP0 USEL UR4, UR5, UR4, !UP2 ;  /* 0x0000000405048287 */ /* 0x000fe8000d000000 */
[----:B------:R-:W-:Y:S02]  /*5930*/  @!UP0 UIMAD UR10, UR7, UR10, UR4 ;  /* 0x0000000a070a82a4 */ /* 0x000fe4000f8e0204 */
[----:B------:R-:W-:Y:S02]  /*5940*/  @!UP0 UIADD3 UR11, UPT, UPT, UR11, -UR4, URZ ;  /* 0x800000040b0b8290 */ /* 0x000fe4000fffe0ff */
[----:B------:R-:W-:Y:S02]  /*5950*/  UIMAD UR7, UR43, UR8, UR38 ;  /* 0x000000082b0772a4 */ /* 0x000fe4000f8e0226 */
[----:B------:R-:W-:Y:S02]  /*5960*/  @!UP0 UIMAD UR6, UR11, UR42, UR5 ;  /* 0x0000002a0b0682a4 */ /* 0x000fe4000f8e0205 */
[----:B------:R-:W-:Y:S01]  /*5970*/  UIMAD UR4, UR54, UR9, UR37 ;  /* 0x00000009360472a4 */ /* 0x000fe2000f8e0225 */
[----:B------:R-:W-:Y:S02]  /*5980*/  @!UP0 UMOV UR5, UR10 ;  /* 0x0000000a00058c82 */ /* 0x000fe40008000000 */
[----:B------:R-:W-:Y:S02]  /*5990*/  UIMAD UR38, UR5, UR43, UR7 ;  /* 0x0000002b052672a4 */ /* 0x000fe4000f8e0207 */
[----:B------:R-:W-:Y:S11]  /*59a0*/  UIMAD UR37, UR6, UR54, UR4 ;  /* 0x00000036062572a4 */ /* 0x000ff6000f8e0204 */
[----:B------:R-:W-:Y:S01]  /*59b0*/  @!UPT UIADD3 URZ, UPT, UPT, URZ, URZ, URZ ;  /* 0x000000fffffff290 */ /* 0x000fe2000fffe0ff */
.L_x_92:
[----:B------:R-:W-:Y:S01]  /*59c0*/  UISETP.NE.AND UP0, UPT, UR39, 0x1, UPT ;  /* 0x000000012700788c */ /* 0x000fe2000bf05270 */
[----:B------:R-:W-:Y:S01]  /*59d0*/  IADD3 R89, PT, PT, R89, 0x1, RZ ;  /* 0x0000000159597810 */ /* 0x000fe20007ffe0ff */
[----:B------:R-:W-:Y:S02]  /*59e0*/  UIADD3 UR11, UPT, UPT, UR44, 0x200, URZ ;  /* 0x000002002c0b7890 */ /* 0x000fe4000fffe0ff */
[----:B------:R-:W-:Y:S02]  /*59f0*/  USHF.L.U32 UR50, UR16, 0x6, URZ ;  /* 0x0000000610327899 */ /* 0x000fe400080006ff */
[----:B------:R-:W-:Y:S05]  /*5a00*/  USHF.L.U32 UR49, UR20, 0x8, URZ ;  /* 0x0000000814317899 */ /* 0x000fea00080006ff */
[----:B------:R-:W2:Y:S01]  /*5a10*/  @!UP0 LDCU.128 UR12, c[0x0][0xb10] ;  /* 0x00016200ff0c87ac */ /* 0x000ea20008000c00 */
[----:B------:R-:W3:Y:S01]  /*5a20*/  @!UP0 LDCU UR5, c[0x0][0xb0c] ;  /* 0x00016180ff0587ac */ /* 0x000ee20008000800 */
[----:B------:R-:W4:Y:S01]  /*5a30*/  @!UP0 LDCU UR10, c[0x0][0xb20] ;  /* 0x00016400ff0a87ac */ /* 0x000f220008000800 */
[----:B--2---:R-:W-:Y:S02]  /*5a40*/  UIMAD.WIDE.U32 UR8, UR38, UR12, URZ ;  /* 0x0000000c260872a5 */ /* 0x004fe4000f8e00ff */
[----:B------:R-:W-:Y:S02]  /*5a50*/  UIMAD.WIDE.U32 UR6, UR37, UR15, URZ ;  /* 0x0000000f250672a5 */ /* 0x000fe4000f8e00ff */
[----:B------:R-:W-:Y:S03]  /*5a60*/  @!UP0 UISETP.NE.AND UP1, UPT, UR14, 0x1, UPT ;  /* 0x000000010e00888c */ /* 0x000fe6000bf25270 */
[----:B------:R-:W-:Y:S01]  /*5a70*/  @!UP0 UMOV UR4, UR9 ;  /* 0x0000000900048c82 */ /* 0x000fe20008000000 */
[----:B---3--:R-:W-:Y:S02]  /*5a80*/  @!UP0 UISETP.NE.AND UP2, UPT, UR5, 0x1, UPT ;  /* 0x000000010500888c */ /* 0x008fe4000bf45270 */
[----:B------:R-:W-:Y:S01]  /*5a90*/  @!UP0 USHF.R.U32.HI UR4, URZ, UR13, UR4 ;  /* 0x0000000dff048299 */ /* 0x000fe20008011604 */
[----:B------:R-:W-:Y:S02]  /*5aa0*/  @!UP0 UMOV UR6, UR7 ;  /* 0x0000000700068c82 */ /* 0x000fe40008000000 */
[----:B----4-:R-:W-:Y:S02]  /*5ab0*/  @!UP0 USHF.R.U32.HI UR6, URZ, UR10, UR6 ;  /* 0x0000000aff068299 */ /* 0x010fe40008011606 */
[----:B------:R-:W-:Y:S02]  /*5ac0*/  @!UP0 USEL UR7, UR38, UR4, !UP2 ;  /* 0x0000000426078287 */ /* 0x000fe4000d000000 */
[----:B------:R-:W-:Y:S04]  /*5ad0*/  @!UP0 USEL UR6, UR37, UR6, !UP1 ;  /* 0x0000000625068287 */ /* 0x000fe8000c800000 */
[----:B------:R-:W-:Y:S02]  /*5ae0*/  @!UP0 UIADD3 UR4, UPT, UPT, -UR7, UR6, URZ ;  /* 0x0000000607048290 */ /* 0x000fe4000fffe1ff */
[----:B------:R-:W-:Y:S02]  /*5af0*/  @!UP0 UIADD3 UR6, UPT, UPT, UR7, -UR6, URZ ;  /* 0x8000000607068290 */ /* 0x000fe4000fffe0ff */
[----:B------:R-:W-:Y:S02]  /*5b00*/  @!UP0 UIMAD UR38, UR4, UR5, UR38 ;  /* 0x00000005042682a4 */ /* 0x000fe4000f8e0226 */
[----:B------:R-:W-:Y:S02]  /*5b10*/  @!UP0 UIMAD UR37, UR6, UR14, UR37 ;  /* 0x0000000e062582a4 */ /* 0x000fe4000f8e0225 */
[----:B------:R-:W-:Y:S09]  /*5b20*/  ULOP3.LUT UP0, URZ, UR11, 0x1b0, URZ, 0xc0, !UPT ;  /* 0x000001b00bff7892 */ /* 0x000ff2000f80c0ff */
[----:B------:R-:W-:Y:S05]  /*5b30*/  BRA.U !UP0, `(.L_x_93) ;  /* 0x0000000108407547 */ /* 0x000fea000b800000 */
[----:B------:R-:W2:Y:S01]  /*5b40*/  LDCU.64 UR8, c[0x4][0x88] ;  /* 0x01001100ff0877ac */ /* 0x000ea20008000a00 */
[----:B------:R-:W-:Y:S01]  /*5b50*/  MOV R3, 0x0 ;  /* 0x0000000000037802 */ /* 0x000fe20000000f00 */
[----:B------:R-:W-:Y:S02]  /*5b60*/  HFMA2 R12, -RZ, RZ, 0, 5.9604644775390625e-08 ;  /* 0x00000001ff0c7431 */ /* 0x000fe400000001ff */
[----:B------:R-:W-:Y:S02]  /*5b70*/  IMAD.MOV.U32 R8, RZ, RZ, 0x70 ;  /* 0x00000070ff087424 */ /* 0x000fe400078e00ff */
[----:B------:R-:W-:Y:S01]  /*5b80*/  IMAD.MOV.U32 R13, RZ, RZ, RZ ;  /* 0x000000ffff0d7224 */ /* 0x000fe200078e00ff */
[----:B------:R-:W3:Y:S01]  /*5b90*/  LDCU.64 UR6, c[0x4][0x90] ;  /* 0x01001200ff0677ac */ /* 0x000ee20008000a00 */
[----:B------:R-:W4:Y:S01]  /*5ba0*/  LDC.64 R2, c[0x4][R3] ;  /* 0x0100000003027b82 */ /* 0x000f220000000a00 */
[----:B------:R-:W1:Y:S01]  /*5bb0*/  LDCU.64 UR4, c[0x4][0x8] ;  /* 0x01000100ff0477ac */ /* 0x000e620008000a00 */
[----:B--2---:R-:W-:Y:S01]  /*5bc0*/  MOV R5, UR9 ;  /* 0x0000000900057c02 */ /* 0x004fe20008000f00 */
[----:B------:R-:W-:Y:S01]  /*5bd0*/  IMAD.U32 R4, RZ, RZ, UR8 ;  /* 0x00000008ff047e24 */ /* 0x000fe2000f8e00ff */
[----:B---3--:R-:W-:Y:S01]  /*5be0*/  MOV R7, UR7 ;  /* 0x0000000700077c02 */ /* 0x008fe20008000f00 */
[----:B------:R-:W-:Y:S01]  /*5bf0*/  IMAD.U32 R6, RZ, RZ, UR6 ;  /* 0x00000006ff067e24 */ /* 0x000fe2000f8e00ff */
[----:B-1----:R-:W-:Y:S01]  /*5c00*/  MOV R11, UR5 ;  /* 0x00000005000b7c02 */ /* 0x002fe20008000f00 */
[----:B------:R-:W-:Y:S02]  /*5c10*/  IMAD.U32 R10, RZ, RZ, UR4 ;  /* 0x00000004ff0a7e24 */ /* 0x000fe4000f8e00ff */
[----:B------:R-:W-:Y:S07]  /*5c20*/  LEPC R20, `(.L_x_93) ;  /* 0x000000001014794e */ /* 0x000fee0000000000 */
[----:B----45:R-:W-:Y:S05]  /*5c30*/  CALL.ABS.NOINC R2 ;  /* 0x0000000002007343 */ /* 0x030fea0003c00000 */
.L_x_93:
[----:B------:R-:W-:Y:S01]  /*5c40*/  LOP3.LUT P0, RZ, R96, 0x1b0, RZ, 0xc0, !PT ;  /* 0x000001b060ff7812 */ /* 0x000fe2000780c0ff */
[----:B------:R-:W-:Y:S11]  /*5c50*/  BSSY.RECONVERGENT B6, `(.L_x_94) ;  /* 0x0000013000067945 */ /* 0x000ff60003800200 */
[----:B------:R-:W-:Y:S01]  /*5c60*/  @!UPT UIADD3 URZ, UPT, UPT, URZ, URZ, URZ ;  /* 0x000000fffffff290 */ /* 0x000fe2000fffe0ff */
[----:B------:R-:W-:Y:S05]  /*5c70*/  @!P0 BRA `(.L_x_95) ;  /* 0x0000000000408947 */ /* 0x000fea0003800000 */
        /* <DEDUP_REMOVED lines=16> */
.L_x_95:
[----:B------:R-:W-:Y:S05]  /*5d80*/  BSYNC.RECONVERGENT B6 ;  /* 0x0000000000067941 */ /* 0x000fea0003800200 */
.L_x_94:
[----:B------:R-:W-:Y:S01]  /*5d90*/  R2UR UR4, R88 ;  /* 0x00000000580472ca */ /* 0x000fe200000e0000 */
[----:B------:R-:W-:Y:S01]  /*5da0*/  UISETP.NE.U32.AND UP0, UPT, UR60, URZ, UPT ;  /* 0x000000ff3c00728c */ /* 0x000fe2000bf05070 */
[----:B------:R-:W-:Y:S02]  /*5db0*/  ISETP.NE.U32.AND P4, PT, R82, RZ, PT ;  /* 0x000000ff5200720c */ /* 0x000fe40003f85070 */
[----:B------:R-:W-:Y:S01]  /*5dc0*/  ISETP.NE.U32.AND P2, PT, RZ, UR46, PT ;  /* 0x0000002eff007c0c */ /* 0x000fe2000bf45070 */
[----:B------:R-:W-:Y:S01]  /*5dd0*/  UISETP.NE.AND.EX UP1, UPT, UR61, URZ, UPT, UP0 ;  /* 0x000000ff3d00728c */ /* 0x000fe2000bf25300 */
[----:B------:R-:W-:Y:S01]  /*5de0*/  ISETP.NE.AND.EX P4, PT, R83, RZ, PT, P4 ;  /* 0x000000ff5300720c */ /* 0x000fe20003f85340 */
[----:B------:R-:W-:Y:S01]  /*5df0*/  UPLOP3.LUT UP0, UPT, UPT, UPT, UPT, 0x40, 0x4 ;  /* 0x000000000004789c */ /* 0x000fe20003f0e870 */
[----:B------:R-:W-:Y:S05]  /*5e00*/  ISETP.NE.AND.EX P2, PT, RZ, UR47, PT, P2 ;  /* 0x0000002fff007c0c */ /* 0x000fea000bf45320 */
[----:B------:R-:W-:Y:S06]  /*5e10*/  UISETP.NE.AND UP2, UPT, UR4, URZ, UPT ;  /* 0x000000ff0400728c */ /* 0x000fec000bf45270 */
[----:B------:R-:W-:Y:S05]  /*5e20*/  PLOP3.LUT P1, PT, PT, PT, UP2, 0x80, 0x8 ;  /* 0x000000000008781c */ /* 0x000fea0003f2f028 */
[----:B------:R-:W-:Y:S06]  /*5e30*/  @UP2 UPLOP3.LUT UP0, UPT, UPT, UPT, UP1, 0x80, 0x8 ;  /* 0x000000000008289c */ /* 0x000fec0003f0f010 */
[----:B------:R-:W-:Y:S01]  /*5e40*/  PLOP3.LUT P0, PT, PT, PT, UP0, 0x80, 0x8 ;  /* 0x000000000008781c */ /* 0x000fe20003f0f008 */
[----:B------:R-:W-:Y:S01]  /*5e50*/  @!UPT UIADD3 URZ, UPT, UPT, URZ, URZ, URZ ;  /* 0x000000fffffff290 */ /* 0x000fe2000fffe0ff */
[----:B------:R-:W-:Y:S11]  /*5e60*/  BRA.U !UP1, `(.L_x_96) ;  /* 0x00000001093c7547 */ /* 0x000ff6000b800000 */
[----:B------:R-:W-:Y:S01]  /*5e70*/  UISETP.NE.U32.AND UP0, UPT, UR46, URZ, UPT ;  /* 0x000000ff2e00728c */ /* 0x000fe2000bf05070 */
[----:B-1----:R-:W-:Y:S01]  /*5e80*/  HFMA2 R0, -RZ, RZ, 0, 5.9604644775390625e-08 ;  /* 0x00000001ff007431 */ /* 0x002fe200000001ff */
[----:B------:R-:W1:Y:S01]  /*5e90*/  LDCU.64 UR8, c[0x0][0x358] ;  /* 0x00006b00ff0877ac */ /* 0x000e620008000a00 */
[----:B------:R-:W-:Y:S01]  /*5ea0*/  IMAD.MOV.U32 R85, RZ, RZ, 0x1 ;  /* 0x00000001ff557424 */ /* 0x000fe200078e00ff */
[----:B------:R-:W-:Y:S06]  /*5eb0*/  UISETP.NE.AND.EX UP0, UPT, UR47, URZ, UPT, UP0 ;  /* 0x000000ff2f00728c */ /* 0x000fec000bf05300 */
[----:B------:R-:W-:Y:S05]  /*5ec0*/  PLOP3.LUT P3, PT, PT, PT, UP0, 0x80, 0x8 ;  /* 0x000000000008781c */ /* 0x000fea0003f6f008 */
[----:B------:R-:W2:Y:S01]  /*5ed0*/  @UP0 LDCU.64 UR4, c[0x0][0x888] ;  /* 0x00011100ff0407ac */ /* 0x000ea20008000a00 */
[----:B------:R-:W-:Y:S07]  /*5ee0*/  @UP0 UIMAD UR6, UR36, UR60, URZ ;  /* 0x0000003c240602a4 */ /* 0x000fee000f8e02ff */
[----:B------:R-:W-:Y:S01]  /*5ef0*/  @!P3 PRMT R85, R0, 0x7610, R85 ;  /* 0x000076100055b816 */ /* 0x000fe20000000055 */
[----:B--2---:R-:W-:Y:S06]  /*5f00*/  @UP0 UIMAD.WIDE UR4, UR6, 0x4, UR4 ;  /* 0x00000004060408a5 */ /* 0x004fec000f8e0204 */
[----:B------:R-:W-:Y:S01]  /*5f10*/  IMAD.U32 R2, RZ, RZ, UR4 ;  /* 0x00000004ff027e24 */ /* 0x000fe2000f8e00ff */
[----:B------:R-:W-:Y:S04]  /*5f20*/  MOV R3, UR5 ;  /* 0x0000000500037c02 */ /* 0x000fe80008000f00 */
[----:B------:R-:W2:Y:S01]  /*5f30*/  @!UP0 LDCU UR4, c[0x0][0x880] ;  /* 0x00011000ff0487ac */ /* 0x000ea20008000800 */
[----:B-1---5:R3:W5:Y:S02]  /*5f40*/  @P3 LDG.E R41, desc[UR8][R2.64] ;  /* 0x0000000802293981 */ /* 0x022764000c1e1900 */
[----:B--23--:R-:W-:Y:S02]  /*5f50*/  @!P3 IMAD.U32 R41, RZ, RZ, UR4 ;  /* 0x00000004ff29be24 */ /* 0x00cfe4000f8e00ff */
.L_x_96:
[----:B------:R-:W-:Y:S05]  /*5f60*/  @!P4 BRA `(.L_x_97) ;  /* 0x000000000024c947 */ /* 0x000fea0003800000 */
[----:B------:R-:W-:Y:S01]  /*5f70*/  ISETP.NE.U32.AND P3, PT, R80, RZ, PT ;  /* 0x000000ff5000720c */ /* 0x000fe20003f65070 */
[----:B------:R-:W2:Y:S03]  /*5f80*/  LDCU.64 UR4, c[0x0][0x358] ;  /* 0x00006b00ff0477ac */ /* 0x000ea60008000a00 */
[----:B------:R-:W-:Y:S11]  /*5f90*/  ISETP.NE.AND.EX P3, PT, R81, RZ, PT, P3 ;  /* 0x000000ff5100720c */ /* 0x000ff60003f65330 */
[----:B------:R-:W-:Y:S02]  /*5fa0*/  @!UPT UIADD3 URZ, UPT, UPT, URZ, URZ, URZ ;  /* 0x000000fffffff290 */ /* 0x000fe4000fffe0ff */
[----:B------:R-:W3:Y:S01]  /*5fb0*/  @P3 LDC.64 R2, c[0x0][0x8a8] ;  /* 0x00022a00ff023b82 */ /* 0x000ee20000000a00 */
[----:B-1----:R-:W-:Y:S04]  /*5fc0*/  @P3 IMAD R0, R82, UR36, RZ ;  /* 0x0000002452003c24 */ /* 0x002fe8000f8e02ff */
[----:B---3--:R-:W-:Y:S05]  /*5fd0*/  @P3 IMAD.WIDE R2, R0, 0x4, R2 ;  /* 0x0000000400023825 */ /* 0x008fea00078e0202 */
[----:B--2--5:R2:W5:Y:S02]  /*5fe0*/  @P3 LDG.E R38, desc[UR4][R2.64] ;  /* 0x0000000402263981 */ /* 0x024564000c1e1900 */
[----:B--2---:R-:W3:Y:S02]  /*5ff0*/  @!P3 LDC R38, c[0x0][0x8a0] ;  /* 0x00022800ff26bb82 */ /* 0x004ee40000000800 */
.L_x_97:
[----:B-----5:R-:W-:Y:S01]  /*6000*/  FSETP.NEU.AND P4, PT, R41, RZ, PT ;  /* 0x000000ff2900720b */ /* 0x020fe20003f8d000 */
[----:B------:R-:W-:Y:S01]  /*6010*/  BSSY B1, `(.L_x_98) ;  /* 0x0000042000017945 */ /* 0x000fe20003800000 */
[----:B------:R-:W-:Y:S01]  /*6020*/  SEL R6, RZ, 0xffffffff, P2 ;  /* 0xffffffffff067807 */ /* 0x000fe20001000000 */
[----:B------:R-:W-:Y:S01]  /*6030*/  IMAD.MOV.U32 R100, RZ, RZ, 0x1 ;  /* 0x00000001ff647424 */ /* 0x000fe200078e00ff */
[----:B------:R-:W-:Y:S02]  /*6040*/  LOP3.LUT P3, RZ, R85, 0xff, RZ, 0xc0, !PT ;  /* 0x000000ff55ff7812 */ /* 0x000fe4000786c0ff */
[----:B------:R-:W-:Y:S02]  /*6050*/  CS2R R78, SRZ ;  /* 0x00000000004e7805 */ /* 0x000fe4000001ff00 */
[----:B------:R-:W-:Y:S02]  /*6060*/  @P1 SEL R3, RZ, 0xffffffff, P4 ;  /* 0xffffffffff031807 */ /* 0x000fe40002000000 */
[----:B------:R-:W-:Y:S02]  /*6070*/  CS2R R76, SRZ ;  /* 0x00000000004c7805 */ /* 0x000fe4000001ff00 */
[----:B------:R-:W-:Y:S02]  /*6080*/  LEA R2, R93, UR44, 0x3 ;  /* 0x0000002c5d027c11 */ /* 0x000fe4000f8e18ff */
[----:B------:R-:W-:Y:S02]  /*6090*/  CS2R R74, SRZ ;  /* 0x00000000004a7805 */ /* 0x000fe4000001ff00 */
[----:B------:R-:W-:Y:S02]  /*60a0*/  @P0 SEL R3, R6, R3, !P3 ;  /* 0x0000000306030207 */ /* 0x000fe40005800000 */
[----:B------:R-:W-:Y:S02]  /*60b0*/  CS2R R72, SRZ ;  /* 0x0000000000487805 */ /* 0x000fe4000001ff00 */
[----:B------:R-:W-:Y:S02]  /*60c0*/  LEA R71, R36, UR44, 0x3 ;  /* 0x0000002c24477c11 */ /* 0x000fe4000f8e18ff */
[----:B------:R-:W-:Y:S02]  /*60d0*/  @P1 LOP3.LUT R3, R3, 0x1, RZ, 0xc0, !PT ;  /* 0x0000000103031812 */ /* 0x000fe400078ec0ff */
[----:B------:R-:W-:Y:S02]  /*60e0*/  SHF.L.U32 R4, R94, 0x1f, RZ ;  /* 0x0000001f5e047819 */ /* 0x000fe400000006ff */
[----:B------:R-:W-:Y:S02]  /*60f0*/  ISETP.NE.U32.OR P6, PT, R3, 0x1, !P1 ;  /* 0x000000010300780c */ /* 0x000fe40004fc5470 */
[----:B------:R-:W-:Y:S02]  /*6100*/  PLOP3.LUT P2, PT, PT, PT, UP1, 0x80, 0x8 ;  /* 0x000000000008781c */ /* 0x000fe40003f4f018 */
[----:B------:R-:W-:Y:S02]  /*6110*/  LEA.HI R39, R36, R36, RZ, 0x1 ;  /* 0x0000002424277211 */ /* 0x000fe400078f08ff */
[----:B------:R-:W-:Y:S02]  /*6120*/  SEL R3, RZ, 0xffffffff, P4 ;  /* 0xffffffffff037807 */ /* 0x000fe40002000000 */
[----:B------:R-:W-:Y:S01]  /*6130*/  P2R R102, PR, RZ, 0x40 ;  /* 0x00000040ff667803 */ /* 0x000fe20000000000 */
[C---:B-1----:R-:W-:Y:S01]  /*6140*/  IMAD.SHL.U32 R0, R39.reuse, 0x80, RZ ;  /* 0x0000008027007824 */ /* 0x042fe200078e00ff */
[----:B------:R-:W-:Y:S03]  /*6150*/  LOP3.LUT R39, R39, 0xffe, RZ, 0xc0, !PT ;  /* 0x00000ffe27277812 */ /* 0x000fe600078ec0ff */
[----:B------:R-:W-:Y:S02]  /*6160*/  @P6 SHF.L.U32 R5, R91, 0x1f, RZ ;  /* 0x0000001f5b056819 */ /* 0x000fe400000006ff */
[----:B------:R-:W-:Y:S01]  /*6170*/  @P2 SEL R3, R6, R3, !P3 ;  /* 0x0000000306032207 */ /* 0x000fe20005800000 */
[----:B------:R-:W-:Y:S01]  /*6180*/  IMAD.IADD R39, R36, 0x1, -R39 ;  /* 0x0000000124277824 */ /* 0x000fe200078e0a27 */
[----:B------:R-:W1:Y:S01]  /*6190*/  @P6 SYNCS.PHASECHK.TRANS64.TRYWAIT P1, [R2+URZ+0x50], R5 ;  /* 0x00005005020065a7 */ /* 0x000e6200080211ff */
[----:B------:R-:W-:Y:S02]  /*61a0*/  LOP3.LUT R0, R0, 0xffffff00, RZ, 0xc0, !PT ;  /* 0xffffff0000007812 */ /* 0x000fe400078ec0ff */
[----:B------:R-:W-:Y:S03]  /*61b0*/  LOP3.LUT R3, R3, 0x1, RZ, 0xc0, !PT ;  /* 0x0000000103037812 */ /* 0x000fe600078ec0ff */
[----:B------:R-:W-:Y:S01]  /*61c0*/  IMAD.IADD R0, R37, 0x1, R0 ;  /* 0x0000000125007824 */ /* 0x000fe200078e0200 */
[----:B------:R-:W-:Y:S03]  /*61d0*/  ISETP.NE.U32.AND P5, PT, R3, 0x1, PT ;  /* 0x000000010300780c */ /* 0x000fe60003fa5070 */
[----:B------:R-:W-:Y:S01]  /*61e0*/  IMAD R39, R39, 0x100000, R0 ;  /* 0x0010000027277824 */ /* 0x000fe200078e0200 */
[----:B------:R-:W-:Y:S01]  /*61f0*/  P2R R101, PR, RZ, 0x20 ;  /* 0x00000020ff657803 */ /* 0x000fe20000000000 */
[----:B------:R2:W4:Y:S01]  /*6200*/  SYNCS.PHASECHK.TRANS64.TRYWAIT P0, [R71+URZ+0xc0], R4 ;  /* 0x0000c004470075a7 */ /* 0x00052200080011ff */
[----:B-1----:R-:W-:Y:S01]  /*6210*/  @P6 SEL R100, RZ, 0x1, !P1 ;  /* 0x00000001ff646807 */ /* 0x002fe20004800000 */
[----:B--2---:R-:W-:Y:S06]  /*6220*/  @!P6 BRA `(.L_x_99) ;  /* 0x000000000080e947 */ /* 0x004fec0003800000 */
[----:B------:R-:W-:Y:S01]  /*6230*/  @P5 IMAD R6, R93, 0x1000, R84 ;  /* 0x000010005d065824 */ /* 0x000fe200078e0254 */
[----:B------:R-:W1:Y:S01]  /*6240*/  S2R R0, SR_CgaCtaId ;  /* 0x0000000000007919 */ /* 0x000e620000008800 */
[----:B------:R-:W-:Y:S01]  /*6250*/  ISETP.NE.AND P1, PT, R100, RZ, PT ;  /* 0x000000ff6400720c */ /* 0x000fe20003f25270 */
[----:B------:R-:W-:Y:S01]  /*6260*/  BSSY B0, `(.L_x_100) ;  /* 0x000000b000007945 */ /* 0x000fe20003800000 */
[----:B------:R-:W-:Y:S01]  /*6270*/  @P5 VIADD R5, R6, UR44 ;  /* 0x0000002c06055c36 */ /* 0x000fe20008000000 */
[----:B------:R-:W-:Y:S02]  /*6280*/  CS2R R74, SRZ ;  /* 0x00000000004a7805 */ /* 0x000fe4000001ff00 */
[----:B------:R-:W-:Y:S02]  /*6290*/  CS2R R72, SRZ ;  /* 0x0000000000487805 */ /* 0x000fe4000001ff00 */
[----:B------:R-:W-:Y:S01]  /*62a0*/  CS2R R78, SRZ ;  /* 0x00000000004e7805 */ /* 0x000fe2000001ff00 */
[----:B------:R-:W-:Y:S01]  /*62b0*/  @P5 IMAD R5, R95, -0x10, R5 ;  /* 0xfffffff05f055824 */ /* 0x000fe200078e0205 */
[----:B------:R-:W-:Y:S04]  /*62c0*/  CS2R R76, SRZ ;  /* 0x00000000004c7805 */ /* 0x000fe8000001ff00 */
[----:B------:R-:W-:Y:S05]  /*62d0*/  @P1 BRA `(.L_x_101) ;  /* 0x00000000000c1947 */ /* 0x000fea0003800000 */
[----:B------:R-:W-:Y:S04]  /*62e0*/  SHF.L.U32 R3, R91, 0x1f, RZ ;  /* 0x0000001f5b037819 */ /* 0x000fe800000006ff */
[----:B------:R-:W2:Y:S02]  /*62f0*/  SYNCS.PHASECHK.TRANS64.TRYWAIT P1, [R2+URZ+0x50], R3 ;  /* 0x00005003020075a7 */ /* 0x000ea400080211ff */
[----:B--2---:R-:W-:Y:S05]  /*6300*/  @!P1 BRA `(.L_x_102) ;  /* 0x0000004000209947 */ /* 0x004fea0003800000 */
.L_x_101:
[----:B------:R-:W-:Y:S05]  /*6310*/  BSYNC B0 ;  /* 0x0000000000007941 */ /* 0x000fea0003800000 */
.L_x_100:
[----:B------:R-:W-:Y:S01]  /*6320*/  ISETP.NE.AND P1, PT, R101, RZ, PT ;  /* 0x000000ff6500720c */ /* 0x000fe20003f25270 */
[----:B--2---:R-:W-:Y:S02]  /*6330*/  VIADD R3, R2, 0x70 ;  /* 0x0000007002037836 */ /* 0x004fe40000000000 */
[----:B------:R-:W-:Y:S03]  /*6340*/  VIADD R93, R93, 0x1 ;  /* 0x000000015d5d7836 */ /* 0x000fe60000000000 */
[----:B-1----:R-:W-:Y:S07]  /*6350*/  PRMT R0, R0, 0x654, R3 ;  /* 0x0000065400007816 */ /* 0x002fee0000000003 */
[----:B------:R1:W2:Y:S04]  /*6360*/  @P1 LDS.128 R72, [R6+UR44+0x200] ;  /* 0x0002002c06481984 */ /* 0x0002a80008000c00 */
[----:B------:R1:W1:Y:S01]  /*6370*/  @P1 LDS.128 R76, [R5+0x210] ;  /* 0x00021000054c1984 */ /* 0x0002620000000c00 */
[C---:B------:R-:W-:Y:S01]  /*6380*/  ISETP.NE.AND P1, PT, R93.reuse, 0x4, PT ;  /* 0x000000045d00780c */ /* 0x040fe20003f25270 */
[----:B------:R-:W-:Y:S01]  /*6390*/  @!PT LDS RZ, [RZ] ;  /* 0x00000000fffff984 */ /* 0x000fe20000000800 */
[----:B------:R-:W-:Y:S01]  /*63a0*/  @!PT LDS RZ, [RZ] ;  /* 0x00000000fffff984 */ /* 0x000fe20000000800 */
[----:B------:R-:W-:Y:S01]  /*63b0*/  @!PT LDS RZ, [RZ] ;  /* 0x00000000fffff984 */ /* 0x000fe20000000800 */
[----:B------:R-:W-:Y:S01]  /*63c0*/  @!PT LDS RZ, [RZ] ;  /* 0x00000000fffff984 */ /* 0x000fe20000000800 */
[----:B------:R5:W-:Y:S06]  /*63d0*/  MEMBAR.ALL.CTA ;  /* 0x0000000000007992 */ /* 0x000bec0000008000 */
[----:B-----5:R-:W5:Y:S01]  /*63e0*/  FENCE.VIEW.ASYNC.S ;  /* 0x00000000000073c6 */ /* 0x020f620000000000 */
[----:B------:R-:W-:Y:S01]  /*63f0*/  SEL R93, R93, RZ, P1 ;  /* 0x000000ff5d5d7207 */ /* 0x000fe20000800000 */
[----:B-----5:R5:W-:Y:S02]  /*6400*/  SYNCS.ARRIVE.TRANS64.RED.A1T0 RZ, [R0+URZ], RZ ;  /* 0x000000ff00ff79a7 */ /* 0x020be400081004ff */
[----:B-----5:R-:W-:Y:S04]  /*6410*/  SEL R0, RZ, 0x1, P1 ;  /* 0x00000001ff007807 */ /* 0x020fe80000800000 */
[----:B--2---:R-:W-:Y:S02]  /*6420*/  LOP3.LUT R91, R91, R0, RZ, 0x3c, !PT ;  /* 0x000000005b5b7212 */ /* 0x004fe400078e3cff */
.L_x_99:
[----:B------:R-:W-:Y:S05]  /*6430*/  BSYNC B1 ;  /* 0x0000000000017941 */ /* 0x000fea0003800000 */
.L_x_98:
[----:B------:R-:W-:Y:S04]  /*6440*/  SHF.R.U32.HI R3, RZ, 0x15, R39 ;  /* 0x00000015ff037819 */ /* 0x000fe80000011627 */
[----:B------:R-:W-:Y:S01]  /*6450*/  LOP3.LUT P1, RZ, R3, 0x3, R86, 0x48, !PT ;  /* 0x0000000303ff7812 */ /* 0x000fe20007824856 */
[----:B------:R-:W-:Y:S01]  /*6460*/  @!UPT UIADD3 URZ, UPT, UPT, URZ, URZ, URZ ;  /* 0x000000fffffff290 */ /* 0x000fe2000fffe0ff */
[----:B----4-:R-:W-:Y:S11]  /*6470*/  @P0 BRA `(.L_x_103) ;  /* 0x0000000000080947 */ /* 0x010ff60003800000 */
[----:B------:R-:W2:Y:S02]  /*6480*/  SYNCS.PHASECHK.TRANS64.TRYWAIT P0, [R71+URZ+0xc0], R4 ;  /* 0x0000c004470075a7 */ /* 0x000ea400080011ff */
[----:B--2---:R-:W-:Y:S05]  /*6490*/  @!P0 BRA `(.L_x_104) ;  /* 0x0000003c00d08947 */ /* 0x004fea0003800000 */
.L_x_103:
[----:B------:R-:W-:Y:S05]  /*64a0*/  @!P1 BRA `(.L_x_105) ;  /* 0x0000000000409947 */ /* 0x000fea0003800000 */
[----:B------:R-:W1:Y:S01]  /*64b0*/  LDCU.64 UR8, c[0x4][0x78] ;  /* 0x01000f00ff0877ac */ /* 0x000e620008000a00 */
[----:B------:R-:W-:Y:S01]  /*64c0*/  MOV R3, 0x0 ;  /* 0x0000000000037802 */ /* 0x000fe20000000f00 */
[----:B------:R-:W-:Y:S02]  /*64d0*/  HFMA2 R12, -RZ, RZ, 0, 5.9604644775390625e-08 ;  /* 0x00000001ff0c7431 */ /* 0x000fe400000001ff */
[----:B------:R-:W-:Y:S02]  /*64e0*/  IMAD.MOV.U32 R8, RZ, RZ, 0x192 ;  /* 0x00000192ff087424 */ /* 0x000fe400078e00ff */
[----:B------:R-:W-:Y:S01]  /*64f0*/  IMAD.MOV.U32 R13, RZ, RZ, RZ ;  /* 0x000000ffff0d7224 */ /* 0x000fe200078e00ff */
[----:B------:R-:W4:Y:S01]  /*6500*/  LDCU.64 UR6, c[0x4][0x80] ;  /* 0x01001000ff0677ac */ /* 0x000f220008000a00 */
[----:B------:R-:W3:Y:S01]  /*6510*/  LDC.64 R2, c[0x4][R3] ;  /* 0x0100000003027b82 */ /* 0x000ee20000000a00 */
[----:B------:R-:W5:Y:S01]  /*6520*/  LDCU.64 UR4, c[0x4][0x18] ;  /* 0x01000300ff0477ac */ /* 0x000f620008000a00 */
[----:B-1----:R-:W-:Y:S01]  /*6530*/  MOV R5, UR9 ;  /* 0x0000000900057c02 */ /* 0x002fe20008000f00 */
[----:B--2---:R-:W-:Y:S01]  /*6540*/  IMAD.U32 R4, RZ, RZ, UR8 ;  /* 0x00000008ff047e24 */ /* 0x004fe2000f8e00ff */
[----:B----4-:R-:W-:Y:S01]  /*6550*/  MOV R7, UR7 ;  /* 0x0000000700077c02 */ /* 0x010fe20008000f00 */
[----:B------:R-:W-:Y:S01]  /*6560*/  IMAD.U32 R6, RZ, RZ, UR6 ;  /* 0x00000006ff067e24 */ /* 0x000fe2000f8e00ff */
[----:B-----5:R-:W-:Y:S01]  /*6570*/  MOV R11, UR5 ;  /* 0x00000005000b7c02 */ /* 0x020fe20008000f00 */
[----:B------:R-:W-:Y:S02]  /*6580*/  IMAD.U32 R10, RZ, RZ, UR4 ;  /* 0x00000004ff0a7e24 */ /* 0x000fe4000f8e00ff */
[----:B------:R-:W-:Y:S07]  /*6590*/  LEPC R20, `(.L_x_105) ;  /* 0x000000001014794e */ /* 0x000fee0000000000 */
[----:B---3--:R-:W-:Y:S05]  /*65a0*/  CALL.ABS.NOINC R2 ;  /* 0x0000000002007343 */ /* 0x008fea0003c00000 */
.L_x_105:
[-C--:B------:R-:W-:Y:S01]  /*65b0*/  F2FP.F16.E5M2.UNPACK_B R42, R72.reuse ;  /* 0x00000048ff2a723e */ /* 0x080fe200020004ff */
[----:B------:R-:W-:Y:S05]  /*65c0*/  WARPSYNC.ALL ;  /* 0x0000000000007948 */ /* 0x000fea0003800000 */
[----:B------:R-:W-:Y:S01]  /*65d0*/  R2UR UR4, R39 ;  /* 0x00000000270472ca */ /* 0x000fe200000e0000 */
[--C-:B------:R-:W-:Y:S01]  /*65e0*/  HADD2.F32 R40, -RZ, R42.reuse.H0_H0 ;  /* 0x2000002aff287230 */ /* 0x100fe20000004100 */
[----:B------:R-:W-:Y:S01]  /*65f0*/  F2FP.F16.E5M2.UNPACK_B R43, R72.H1 ;  /* 0x00000048ff2b723e */ /* 0x000fe200030004ff */
[----:B------:R-:W-:Y:S01]  /*6600*/  HADD2.F32 R42, -RZ, R42.H1_H1 ;  /* 0x3000002aff2a7230 */ /* 0x000fe20000004100 */
[-C--:B------:R-:W-:Y:S01]  /*6610*/  F2FP.F16.E5M2.UNPACK_B R45, R73.reuse ;  /* 0x00000049ff2d723e */ /* 0x080fe200020004ff */
[----:B------:R-:W-:Y:S01]  /*6620*/  BSSY.RECONVERGENT B0, `(.L_x_106) ;  /* 0x0000099000007945 */ /* 0x000fe20003800200 */
[----:B------:R-:W-:Y:S01]  /*6630*/  F2FP.F16.E5M2.UNPACK_B R47, R73.H1 ;  /* 0x00000049ff2f723e */ /* 0x000fe200030004ff */
[--C-:B------:R-:W-:Y:S01]  /*6640*/  HADD2.F32 R44, -RZ, R43.reuse.H0_H0 ;  /* 0x2000002bff2c7230 */ /* 0x100fe20000004100 */
[-C--:B------:R-:W-:Y:S01]  /*6650*/  F2FP.F16.E5M2.UNPACK_B R49, R74.reuse ;  /* 0x0000004aff31723e */ /* 0x080fe200020004ff */
[----:B------:R-:W-:Y:S01]  /*6660*/  HADD2.F32 R46, -RZ, R43.H1_H1 ;  /* 0x3000002bff2e7230 */ /* 0x000fe20000004100 */
[----:B------:R-:W-:Y:S01]  /*6670*/  F2FP.F16.E5M2.UNPACK_B R51, R74.H1 ;  /* 0x0000004aff33723e */ /* 0x000fe200030004ff */
[--C-:B------:R-:W-:Y:S01]  /*6680*/  HADD2.F32 R43, -RZ, R45.reuse.H0_H0 ;  /* 0x2000002dff2b7230 */ /* 0x100fe20000004100 */
[-C--:B------:R-:W-:Y:S01]  /*6690*/  F2FP.F16.E5M2.UNPACK_B R53, R75.reuse ;  /* 0x0000004bff35723e */ /* 0x080fe200020004ff */
[----:B-12---:R-:W-:Y:S01]  /*66a0*/  LDTM.16dp32bit_t0_t15.x32 R4, tmem[UR4] ;  /* 0x00000004000479ee */ /* 0x006fe20008a80000 */
[----:B------:R-:W3:Y:S01]  /*66b0*/  LDTM.16dp32bit_t16_t31.x32 R4, tmem[UR4+0x20] ;  /* 0x00002004000479ee */ /* 0x000ee20008aa0000 */
[----:B------:R-:W-:Y:S01]  /*66c0*/  IADD3 R112, PT, PT, R84, UR44, RZ ;  /* 0x0000002c54707c10 */ /* 0x000fe2000fffe0ff */
[----:B------:R-:W-:Y:S01]  /*66d0*/  HADD2.F32 R48, -RZ, R45.H1_H1 ;  /* 0x3000002dff307230 */ /* 0x000fe20000004100 */
[----:B------:R-:W-:Y:S01]  /*66e0*/  SHF.L.U32 R103, R90, 0x4, RZ ;  /* 0x000000045a677819 */ /* 0x000fe200000006ff */
[----:B------:R-:W-:Y:S01]  /*66f0*/  HADD2.F32 R52, -RZ, R49.H1_H1 ;  /* 0x30000031ff347230 */ /* 0x000fe20000004100 */
[----:B------:R-:W-:Y:S01]  /*6700*/  F2FP.F16.E5M2.UNPACK_B R55, R75.H1 ;  /* 0x0000004bff37723e */ /* 0x000fe200030004ff */
[----:B------:R-:W-:Y:S01]  /*6710*/  HADD2.F32 R56, -RZ, R53.H1_H1 ;  /* 0x30000035ff387230 */ /* 0x000fe20000004100 */
[-C--:B------:R-:W-:Y:S01]  /*6720*/  F2FP.F16.E5M2.UNPACK_B R57, R76.reuse ;  /* 0x0000004cff39723e */ /* 0x080fe200020004ff */
[--C-:B------:R-:W-:Y:S01]  /*6730*/  HADD2.F32 R45, -RZ, R47.reuse.H0_H0 ;  /* 0x2000002fff2d7230 */ /* 0x100fe20000004100 */
[----:B------:R-:W-:Y:S01]  /*6740*/  F2FP.F16.E5M2.UNPACK_B R59, R76.H1 ;  /* 0x0000004cff3b723e */ /* 0x000fe200030004ff */
[----:B------:R-:W-:Y:S01]  /*6750*/  HADD2.F32 R50, -RZ, R47.H1_H1 ;  /* 0x3000002fff327230 */ /* 0x000fe20000004100 */
[-C--:B------:R-:W-:Y:S01]  /*6760*/  F2FP.F16.E5M2.UNPACK_B R61, R77.reuse ;  /* 0x0000004dff3d723e */ /* 0x080fe200020004ff */
[----:B------:R-:W-:Y:S01]  /*6770*/  HADD2.F32 R47, -RZ, R49.H0_H0 ;  /* 0x20000031ff2f7230 */ /* 0x000fe20000004100 */
[----:B------:R-:W-:Y:S01]  /*6780*/  F2FP.F16.E5M2.UNPACK_B R63, R77.H1 ;  /* 0x0000004dff3f723e */ /* 0x000fe200030004ff */
[----:B------:R-:W-:Y:S01]  /*6790*/  HADD2.F32 R60, -RZ, R57.H1_H1 ;  /* 0x30000039ff3c7230 */ /* 0x000fe20000004100 */
[-C--:B------:R-:W-:Y:S01]  /*67a0*/  F2FP.F16.E5M2.UNPACK_B R65, R78.reuse ;  /* 0x0000004eff41723e */ /* 0x080fe200020004ff */
[----:B------:R-:W-:Y:S01]  /*67b0*/  HADD2.F32 R64, -RZ, R61.H1_H1 ;  /* 0x3000003dff407230 */ /* 0x000fe20000004100 */
[----:B------:R-:W-:Y:S01]  /*67c0*/  F2FP.F16.E5M2.UNPACK_B R67, R78.H1 ;  /* 0x0000004eff43723e */ /* 0x000fe200030004ff */
[----:B------:R-:W-:Y:S01]  /*67d0*/  HADD2.F32 R49, -RZ, R51.H0_H0 ;  /* 0x20000033ff317230 */ /* 0x000fe20000004100 */
[----:B------:R-:W-:Y:S01]  /*67e0*/  ISETP.NE.AND P0, PT, R97, RZ, PT ;  /* 0x000000ff6100720c */ /* 0x000fe20003f05270 */
[----:B------:R-:W-:Y:S01]  /*67f0*/  HADD2.F32 R68, -RZ, R65.H1_H1 ;  /* 0x30000041ff447230 */ /* 0x000fe20000004100 */
[----:B------:R-:W-:Y:S01]  /*6800*/  ISETP.NE.AND P6, PT, R102, RZ, PT ;  /* 0x000000ff6600720c */ /* 0x000fe20003fc5270 */
[----:B------:R-:W-:Y:S02]  /*6810*/  HADD2.F32 R54, -RZ, R51.H1_H1 ;  /* 0x30000033ff367230 */ /* 0x000fe40000004100 */
[C---:B---3--:R-:W-:Y:S01]  /*6820*/  FMUL R0, R38.reuse, R4 ;  /* 0x0000000426007220 */ /* 0x048fe20000400000 */
[C---:B------:R-:W-:Y:S01]  /*6830*/  FMUL R2, R38.reuse, R5 ;  /* 0x0000000526027220 */ /* 0x040fe20000400000 */
[C---:B------:R-:W-:Y:S01]  /*6840*/  FMUL R4, R38.reuse, R8 ;  /* 0x0000000826047220 */ /* 0x040fe20000400000 */
[C---:B------:R-:W-:Y:S01]  /*6850*/  FMUL R5, R38.reuse, R9 ;  /* 0x0000000926057220 */ /* 0x040fe20000400000 */
[C---:B------:R-:W-:Y:S01]  /*6860*/  FFMA R0, R41.reuse, R40, R0 ;  /* 0x0000002829007223 */ /* 0x040fe20000000000 */
[C---:B------:R-:W-:Y:S01]  /*6870*/  FFMA R2, R41.reuse, R42, R2 ;  /* 0x0000002a29027223 */ /* 0x040fe20000000002 */
[C---:B------:R-:W-:Y:S01]  /*6880*/  FMUL R8, R38.reuse, R12 ;  /* 0x0000000c26087220 */ /* 0x040fe20000400000 */
[C---:B------:R-:W-:Y:S01]  /*6890*/  FMUL R9, R38.reuse, R13 ;  /* 0x0000000d26097220 */ /* 0x040fe20000400000 */
[----:B------:R-:W-:Y:S02]  /*68a0*/  HADD2.F32 R51, -RZ, R53.H0_H0 ;  /* 0x20000035ff337230 */ /* 0x000fe40000004100 */
[C---:B------:R-:W-:Y:S01]  /*68b0*/  FMUL R12, R38.reuse, R16 ;  /* 0x00000010260c7220 */ /* 0x040fe20000400000 */
        /* <DEDUP_REMOVED lines=13> */
[C---:B------:R-:W-:Y:S01]  /*6990*/  FFMA R3, R41.reuse, R44, R3 ;  /* 0x0000002c29037223 */ /* 0x040fe20000000003 */
[----:B------:R-:W-:Y:S01]  /*69a0*/  F2FP.F16.E5M2.UNPACK_B R40, R79 ;  /* 0x0000004fff28723e */ /* 0x000fe200020004ff */
[C---:B------:R-:W-:Y:S01]  /*69b0*/  FFMA R7, R41.reuse, R46, R7 ;  /* 0x0000002e29077223 */ /* 0x040fe20000000007 */
[C---:B------:R-:W-:Y:S01]  /*69c0*/  FFMA R4, R41.reuse, R43, R4 ;  /* 0x0000002b29047223 */ /* 0x040fe20000000004 */
[----:B------:R-:W-:Y:S01]  /*69d0*/  F2FP.F16.E5M2.UNPACK_B R42, R79.H1 ;  /* 0x0000004fff2a723e */ /* 0x000fe200030004ff */
[C---:B------:R-:W-:Y:S01]  /*69e0*/  FFMA R5, R41.reuse, R48, R5 ;  /* 0x0000003029057223 */ /* 0x040fe20000000005 */
[----:B------:R-:W-:Y:S01]  /*69f0*/  FFMA R6, R41, R45, R6 ;  /* 0x0000002d29067223 */ /* 0x000fe20000000006 */
[----:B------:R-:W-:Y:S01]  /*6a00*/  F2FP.SATFINITE.E5M2.F32.PACK_AB_MERGE_C R99, R7, R3, RZ ;  /* 0x000000030763723e */ /* 0x000fe200048060ff */
[C---:B------:R-:W-:Y:S01]  /*6a10*/  FFMA R11, R41.reuse, R50, R11 ;  /* 0x00000032290b7223 */ /* 0x040fe2000000000b */
[C---:B------:R-:W-:Y:S01]  /*6a20*/  FFMA R8, R41.reuse, R47, R8 ;  /* 0x0000002f29087223 */ /* 0x040fe20000000008 */
[----:B------:R-:W-:Y:S01]  /*6a30*/  FMUL R10, R38, R14 ;  /* 0x0000000e260a7220 */ /* 0x000fe20000400000 */
[----:B------:R-:W-:Y:S01]  /*6a40*/  F2FP.SATFINITE.E5M2.F32.PACK_AB_MERGE_C R104, R2, R0, R99 ;  /* 0x000000000268723e */ /* 0x000fe20004806063 */
[----:B------:R-:W-:Y:S01]  /*6a50*/  FFMA R9, R41, R52, R9 ;  /* 0x0000003429097223 */ /* 0x000fe20000000009 */
[----:B------:R-:W-:Y:S01]  /*6a60*/  F2FP.SATFINITE.E5M2.F32.PACK_AB_MERGE_C R105, R11, R6, RZ ;  /* 0x000000060b69723e */ /* 0x000fe200048060ff */
[----:B------:R-:W-:Y:S01]  /*6a70*/  FFMA R10, R41, R49, R10 ;  /* 0x00000031290a7223 */ /* 0x000fe2000000000a */
[----:B------:R-:W-:Y:S01]  /*6a80*/  IADD3 R99, PT, PT, R112, R103, RZ ;  /* 0x0000006770637210 */ /* 0x000fe20007ffe0ff */
[C---:B------:R-:W-:Y:S01]  /*6a90*/  FMUL R15, R38.reuse, R15 ;  /* 0x0000000f260f7220 */ /* 0x040fe20000400000 */
[--C-:B------:R-:W-:Y:S01]  /*6aa0*/  HADD2.F32 R53, -RZ, R55.reuse.H0_H0 ;  /* 0x20000037ff357230 */ /* 0x100fe20000004100 */
[----:B------:R-:W-:Y:S01]  /*6ab0*/  F2FP.SATFINITE.E5M2.F32.PACK_AB_MERGE_C R105, R5, R4, R105 ;  /* 0x000000040569723e */ /* 0x000fe20004806069 */
[----:B------:R-:W-:Y:S02]  /*6ac0*/  HADD2.F32 R58, -RZ, R55.H1_H1 ;  /* 0x30000037ff3a7230 */ /* 0x000fe40000004100 */
[C---:B------:R-:W-:Y:S01]  /*6ad0*/  FFMA R15, R41.reuse, R54, R15 ;  /* 0x00000036290f7223 */ /* 0x040fe2000000000f */
[C---:B------:R-:W-:Y:S01]  /*6ae0*/  FFMA R12, R41.reuse, R51, R12 ;  /* 0x00000033290c7223 */ /* 0x040fe2000000000c */
[C---:B------:R-:W-:Y:S01]  /*6af0*/  FFMA R13, R41.reuse, R56, R13 ;  /* 0x00000038290d7223 */ /* 0x040fe2000000000d */
[----:B------:R-:W-:Y:S02]  /*6b00*/  HADD2.F32 R55, -RZ, R57.H0_H0 ;  /* 0x20000039ff377230 */ /* 0x000fe40000004100 */
[C---:B------:R-:W-:Y:S01]  /*6b10*/  FMUL R14, R38.reuse, R18 ;  /* 0x00000012260e7220 */ /* 0x040fe20000400000 */
[C---:B------:R-:W-:Y:S01]  /*6b20*/  FMUL R19, R38.reuse, R19 ;  /* 0x0000001326137220 */ /* 0x040fe20000400000 */
[--C-:B------:R-:W-:Y:S02]  /*6b30*/  HADD2.F32 R57, -RZ, R59.reuse.H0_H0 ;  /* 0x2000003bff397230 */ /* 0x100fe40000004100 */
[C---:B------:R-:W-:Y:S01]  /*6b40*/  FMUL R18, R38.reuse, R22 ;  /* 0x0000001626127220 */ /* 0x040fe20000400000 */
[C---:B------:R-:W-:Y:S01]  /*6b50*/  FFMA R14, R41.reuse, R53, R14 ;  /* 0x00000035290e7223 */ /* 0x040fe2000000000e */
[----:B------:R-:W-:Y:S02]  /*6b60*/  HADD2.F32 R62, -RZ, R59.H1_H1 ;  /* 0x3000003bff3e7230 */ /* 0x000fe40000004100 */
[C---:B------:R-:W-:Y:S01]  /*6b70*/  FFMA R19, R41.reuse, R58, R19 ;  /* 0x0000003a29137223 */ /* 0x040fe20000000013 */
[----:B------:R-:W-:Y:S02]  /*6b80*/  HADD2.F32 R59, -RZ, R61.H0_H0 ;  /* 0x2000003dff3b7230 */ /* 0x000fe40000004100 */
[C---:B------:R-:W-:Y:S01]  /*6b90*/  FMUL R23, R38.reuse, R23 ;  /* 0x0000001726177220 */ /* 0x040fe20000400000 */
[C---:B------:R-:W-:Y:S01]  /*6ba0*/  FFMA R16, R41.reuse, R55, R16 ;  /* 0x0000003729107223 */ /* 0x040fe20000000010 */
[C---:B------:R-:W-:Y:S01]  /*6bb0*/  FFMA R17, R41.reuse, R60, R17 ;  /* 0x0000003c29117223 */ /* 0x040fe20000000011 */
[--C-:B------:R-:W-:Y:S02]  /*6bc0*/  HADD2.F32 R61, -RZ, R63.reuse.H0_H0 ;  /* 0x2000003fff3d7230 */ /* 0x100fe40000004100 */
[C---:B------:R-:W-:Y:S01]  /*6bd0*/  FFMA R18, R41.reuse, R57, R18 ;  /* 0x0000003929127223 */ /* 0x040fe20000000012 */
[----:B------:R-:W-:Y:S02]  /*6be0*/  HADD2.F32 R66, -RZ, R63.H1_H1 ;  /* 0x3000003fff427230 */ /* 0x000fe40000004100 */
[C---:B------:R-:W-:Y:S01]  /*6bf0*/  FMUL R22, R38.reuse, R26 ;  /* 0x0000001a26167220 */ /* 0x040fe20000400000 */
[----:B------:R-:W-:Y:S02]  /*6c00*/  HADD2.F32 R63, -RZ, R65.H0_H0 ;  /* 0x20000041ff3f7230 */ /* 0x000fe40000004100 */
[C---:B------:R-:W-:Y:S01]  /*6c10*/  FFMA R23, R41.reuse, R62, R23 ;  /* 0x0000003e29177223 */ /* 0x040fe20000000017 */
[C---:B------:R-:W-:Y:S01]  /*6c20*/  FMUL R27, R38.reuse, R27 ;  /* 0x0000001b261b7220 */ /* 0x040fe20000400000 */
[C---:B------:R-:W-:Y:S01]  /*6c30*/  FFMA R20, R41.reuse, R59, R20 ;  /* 0x0000003b29147223 */ /* 0x040fe20000000014 */
[C---:B------:R-:W-:Y:S01]  /*6c40*/  FFMA R21, R41.reuse, R64, R21 ;  /* 0x0000004029157223 */ /* 0x040fe20000000015 */
[--C-:B------:R-:W-:Y:S02]  /*6c50*/  HADD2.F32 R65, -RZ, R67.reuse.H0_H0 ;  /* 0x20000043ff417230 */ /* 0x100fe40000004100 */
[C---:B------:R-:W-:Y:S01]  /*6c60*/  FFMA R22, R41.reuse, R61, R22 ;  /* 0x0000003d29167223 */ /* 0x040fe20000000016 */
[----:B------:R-:W-:Y:S02]  /*6c70*/  HADD2.F32 R70, -RZ, R67.H1_H1 ;  /* 0x30000043ff467230 */ /* 0x000fe40000004100 */
[C---:B------:R-:W-:Y:S01]  /*6c80*/  FMUL R26, R38.reuse, R30 ;  /* 0x0000001e261a7220 */ /* 0x040fe20000400000 */
[--C-:B------:R-:W-:Y:S02]  /*6c90*/  HADD2.F32 R67, -RZ, R40.reuse.H0_H0 ;  /* 0x20000028ff437230 */ /* 0x100fe40000004100 */
[C---:B------:R-:W-:Y:S01]  /*6ca0*/  FFMA R27, R41.reuse, R66, R27 ;  /* 0x00000042291b7223 */ /* 0x040fe2000000001b */
[C---:B------:R-:W-:Y:S01]  /*6cb0*/  FMUL R31, R38.reuse, R31 ;  /* 0x0000001f261f7220 */ /* 0x040fe20000400000 */
[C---:B------:R-:W-:Y:S01]  /*6cc0*/  FFMA R24, R41.reuse, R63, R24 ;  /* 0x0000003f29187223 */ /* 0x040fe20000000018 */
[----:B------:R-:W-:Y:S02]  /*6cd0*/  HADD2.F32 R40, -RZ, R40.H1_H1 ;  /* 0x30000028ff287230 */ /* 0x000fe40000004100 */
[C---:B------:R-:W-:Y:S01]  /*6ce0*/  FFMA R25, R41.reuse, R68, R25 ;  /* 0x0000004429197223 */ /* 0x040fe20000000019 */
[--C-:B------:R-:W-:Y:S02]  /*6cf0*/  HADD2.F32 R69, -RZ, R42.reuse.H0_H0 ;  /* 0x2000002aff457230 */ /* 0x100fe40000004100 */
[C---:B------:R-:W-:Y:S01]  /*6d00*/  FFMA R26, R41.reuse, R65, R26 ;  /* 0x00000041291a7223 */ /* 0x040fe2000000001a */
[----:B------:R-:W-:Y:S02]  /*6d10*/  HADD2.F32 R42, -RZ, R42.H1_H1 ;  /* 0x3000002aff2a7230 */ /* 0x000fe40000004100 */
[C---:B------:R-:W-:Y:S01]  /*6d20*/  FMUL R30, R38.reuse, R34 ;  /* 0x00000022261e7220 */ /* 0x040fe20000400000 */
[----:B------:R-:W-:Y:S01]  /*6d30*/  FFMA R31, R41, R70, R31 ;  /* 0x00000046291f7223 */ /* 0x000fe2000000001f */
[----:B------:R-:W-:Y:S01]  /*6d40*/  FMUL R35, R38, R35 ;  /* 0x0000002326237220 */ /* 0x000fe20000400000 */
[----:B------:R-:W-:Y:S01]  /*6d50*/  F2FP.SATFINITE.E5M2.F32.PACK_AB_MERGE_C R106, R15, R10, RZ ;  /* 0x0000000a0f6a723e */ /* 0x000fe200048060ff */
[----:B------:R-:W-:Y:S01]  /*6d60*/  FFMA R28, R41, R67, R28 ;  /* 0x00000043291c7223 */ /* 0x000fe2000000001c */
[----:B------:R-:W-:Y:S01]  /*6d70*/  F2FP.SATFINITE.E5M2.F32.PACK_AB_MERGE_C R107, R19, R14, RZ ;  /* 0x0000000e136b723e */ /* 0x000fe200048060ff */
[C---:B------:R-:W-:Y:S01]  /*6d80*/  FFMA R29, R41.reuse, R40, R29 ;  /* 0x00000028291d7223 */ /* 0x040fe2000000001d */
[C---:B------:R-:W-:Y:S01]  /*6d90*/  FFMA R30, R41.reuse, R69, R30 ;  /* 0x00000045291e7223 */ /* 0x040fe2000000001e */
[----:B------:R-:W-:Y:S01]  /*6da0*/  FFMA R35, R41, R42, R35 ;  /* 0x0000002a29237223 */ /* 0x000fe20000000023 */
[----:B------:R-:W-:Y:S02]  /*6db0*/  F2FP.SATFINITE.E5M2.F32.PACK_AB_MERGE_C R106, R9, R8, R106 ;  /* 0x00000008096a723e */ /* 0x000fe4000480606a */
[----:B------:R-:W-:Y:S02]  /*6dc0*/  F2FP.SATFINITE.E5M2.F32.PACK_AB_MERGE_C R107, R13, R12, R107 ;  /* 0x0000000c0d6b723e */ /* 0x000fe4000480606b */
[----:B------:R-:W-:Y:S02]  /*6dd0*/  F2FP.SATFINITE.E5M2.F32.PACK_AB_MERGE_C R108, R23, R18, RZ ;  /* 0x00000012176c723e */ /* 0x000fe400048060ff */
[----:B------:R-:W-:Y:S01]  /*6de0*/  F2FP.SATFINITE.E5M2.F32.PACK_AB_MERGE_C R109, R27, R22, RZ ;  /* 0x000000161b6d723e */ /* 0x000fe200048060ff */
[----:B------:R1:W-:Y:S01]  /*6df0*/  STS.128 [R84+UR44+0x4200], R104 ;  /* 0x0042006854007988 */ /* 0x0003e20008000c2c */
[----:B------:R-:W-:Y:S02]  /*6e00*/  F2FP.SATFINITE.E5M2.F32.PACK_AB_MERGE_C R113, R31, R26, RZ ;  /* 0x0000001a1f71723e */ /* 0x000fe400048060ff */
[----:B------:R-:W-:Y:S02]  /*6e10*/  F2FP.SATFINITE.E5M2.F32.PACK_AB_MERGE_C R114, R35, R30, RZ ;  /* 0x0000001e2372723e */ /* 0x000fe400048060ff */
[----:B------:R-:W-:Y:S02]  /*6e20*/  F2FP.SATFINITE.E5M2.F32.PACK_AB_MERGE_C R108, R17, R16, R108 ;  /* 0x00000010116c723e */ /* 0x000fe4000480606c */
[----:B------:R-:W-:Y:S02]  /*6e30*/  F2FP.SATFINITE.E5M2.F32.PACK_AB_MERGE_C R109, R21, R20, R109 ;  /* 0x00000014156d723e */ /* 0x000fe4000480606d */
[----:B------:R-:W-:Y:S02]  /*6e40*/  F2FP.SATFINITE.E5M2.F32.PACK_AB_MERGE_C R110, R25, R24, R113 ;  /* 0x00000018196e723e */ /* 0x000fe40004806071 */
[----:B------:R-:W-:Y:S02]  /*6e50*/  F2FP.SATFINITE.E5M2.F32.PACK_AB_MERGE_C R111, R29, R28, R114 ;  /* 0x0000001c1d6f723e */ /* 0x000fe40004806072 */
[----:B------:R-:W-:Y:S02]  /*6e60*/  LEA R112, R93, UR44, 0x3 ;  /* 0x0000002c5d707c11 */ /* 0x000fe4000f8e18ff */
[----:B------:R-:W-:Y:S01]  /*6e70*/  @P6 SHF.L.U32 R113, R91, 0x1f, RZ ;  /* 0x0000001f5b716819 */ /* 0x000fe200000006ff */
[----:B------:R1:W-:Y:S01]  /*6e80*/  STS.128 [R99+0x4210], R108 ;  /* 0x0042106c63007388 */ /* 0x0003e20000000c00 */
[----:B------:R-:W-:Y:S01]  /*6e90*/  @!PT LDS RZ, [RZ] ;  /* 0x00000000fffff984 */ /* 0x000fe20000000800 */
[----:B------:R-:W-:Y:S01]  /*6ea0*/  @!PT LDS RZ, [RZ] ;  /* 0x00000000fffff984 */ /* 0x000fe20000000800 */
[----:B------:R-:W-:Y:S01]  /*6eb0*/  @!PT LDS RZ, [RZ] ;  /* 0x00000000fffff984 */ /* 0x000fe20000000800 */
[----:B------:R-:W-:Y:S01]  /*6ec0*/  @!PT LDS RZ, [RZ] ;  /* 0x00000000fffff984 */ /* 0x000fe20000000800 */
[----:B------:R2:W-:Y:S07]  /*6ed0*/  MEMBAR.ALL.CTA ;  /* 0x0000000000007992 */ /* 0x0005ee0000008000 */
[----:B--2---:R-:W2:Y:S02]  /*6ee0*/  FENCE.VIEW.ASYNC.S ;  /* 0x00000000000073c6 */ /* 0x004ea40000000000 */
[----:B--2---:R-:W-:Y:S06]  /*6ef0*/  BAR.SYNC.DEFER_BLOCKING 0x1, 0x80 ;  /* 0x0042000000007b1d */ /* 0x004fec0000010000 */
[----:B------:R-:W-:Y:S05]  /*6f00*/  @P0 BRA `(.L_x_107) ;  /* 0x0000000000280947 */ /* 0x000fea0003800000 */
[----:B------:R-:W-:Y:S01]  /*6f10*/  UIADD3 UR4, UPT, UPT, UR44, 0x4200, URZ ;  /* 0x000042002c047890 */ /* 0x000fe2000fffe0ff */
[----:B------:R-:W-:Y:S05]  /*6f20*/  UMOV UR51, UR36 ;  /* 0x0000002400337c82 */ /* 0x000fea0008000000 */
[----:B------:R-:W-:Y:S01]  /*6f30*/  MOV R96, UR4 ;  /* 0x0000000400607c02 */ /* 0x000fe20008000f00 */
[----:B------:R-:W-:Y:S03]  /*6f40*/  UIADD3 UR4, UP0, UPT, UR62, 0x680, URZ ;  /* 0x000006803e047890 */ /* 0x000fe6000ff1e0ff */
[----:B------:R-:W-:Y:S01]  /*6f50*/  R2UR UR48, R96 ;  /* 0x00000000603072ca */ /* 0x000fe200000e0000 */
[----:B------:R-:W-:Y:S11]  /*6f60*/  UIADD3.X UR5, UPT, UPT, URZ, UR63, URZ, UP0, !UPT ;  /* 0x0000003fff057290 */ /* 0x000ff600087fe4ff */
[----:B------:R-:W-:Y:S01]  /*6f70*/  @!UPT UIADD3 URZ, UPT, UPT, URZ, URZ, URZ ;  /* 0x000000fffffff290 */ /* 0x000fe2000fffe0ff */
[----:B------:R2:W-:Y:S01]  /*6f80*/  UTMASTG.3D [UR48], [UR4] ;  /* 0x00000030040073b5 */ /* 0x0005e20008010000 */
[----:B------:R0:W-:Y:S01]  /*6f90*/  UTMACMDFLUSH ;  /* 0x00000000000079b7 */ /* 0x0001e20000000000 */
[----:B--2---:R-:W-:Y:S04]  /*6fa0*/  DEPBAR.LE SB0, 0x1 ;  /* 0x000080400000791a */ /* 0x004fe80000000000 */
.L_x_107:
[----:B------:R-:W-:Y:S05]  /*6fb0*/  BSYNC.RECONVERGENT B0 ;  /* 0x0000000000007941 */ /* 0x000fea0003800200 */
.L_x_106:
[----:B------:R-:W-:Y:S06]  /*6fc0*/  BAR.SYNC.DEFER_BLOCKING 0x1, 0x80 ;  /* 0x0042000000007b1d */ /* 0x000fec0000010000 */
[----:B------:R-:W2:Y:S01]  /*6fd0*/  @P6 SYNCS.PHASECHK.TRANS64.TRYWAIT P0, [R112+URZ+0x50], R113 ;  /* 0x00005071700065a7 */ /* 0x000ea200080011ff */
[----:B------:R-:W-:Y:S01]  /*6fe0*/  BSSY B1, `(.L_x_108) ;  /* 0x0000020000017945 */ /* 0x000fe20003800000 */
[----:B--2---:R-:W-:Y:S03]  /*6ff0*/  @P6 SEL R100, RZ, 0x1, !P0 ;  /* 0x00000001ff646807 */ /* 0x004fe60004000000 */
[----:B------:R-:W-:Y:S05]  /*7000*/  @!P6 BRA `(.L_x_109) ;  /* 0x000000000074e947 */ /* 0x000fea0003800000 */
[----:B------:R-:W-:Y:S01]  /*7010*/  ISETP.NE.AND P1, PT, R101, RZ, PT ;  /* 0x000000ff6500720c */ /* 0x000fe20003f25270 */
[----:B------:R-:W2:Y:S01]  /*7020*/  S2R R0, SR_CgaCtaId ;  /* 0x0000000000007919 */ /* 0x000ea20000008800 */
[----:B------:R-:W-:Y:S01]  /*7030*/  ISETP.NE.AND P0, PT, R100, RZ, PT ;  /* 0x000000ff6400720c */ /* 0x000fe20003f05270 */
[----:B------:R-:W-:Y:S10]  /*7040*/  BSSY B0, `(.L_x_110) ;  /* 0x0000008000007945 */ /* 0x000ff40003800000 */
[----:B------:R-:W-:Y:S05]  /*7050*/  @P1 IMAD R2, R93, 0x1000, R84 ;  /* 0x000010005d021824 */ /* 0x000fea00078e0254 */
[----:B------:R-:W-:Y:S05]  /*7060*/  @P1 IADD3 R4, PT, PT, R2, UR44, RZ ;  /* 0x0000002c02041c10 */ /* 0x000fea000fffe0ff */
[----:B------:R-:W-:Y:S01]  /*7070*/  @P1 IMAD.IADD R4, R4, 0x1, R103 ;  /* 0x0000000104041824 */ /* 0x000fe200078e0267 */
[----:B------:R-:W-:Y:S06]  /*7080*/  @P0 BRA `(.L_x_111) ;  /* 0x00000000000c0947 */ /* 0x000fec0003800000 */
[----:B------:R-:W-:Y:S04]  /*7090*/  SHF.L.U32 R3, R91, 0x1f, RZ ;  /* 0x0000001f5b037819 */ /* 0x000fe800000006ff */
[----:B------:R-:W3:Y:S02]  /*70a0*/  SYNCS.PHASECHK.TRANS64.TRYWAIT P0, [R112+URZ+0x50], R3 ;  /* 0x00005003700075a7 */ /* 0x000ee400080011ff */
[----:B---3--:R-:W-:Y:S05]  /*70b0*/  @!P0 BRA `(.L_x_112) ;  /* 0x0000003000dc8947 */ /* 0x008fea0003800000 */
.L_x_111:
[----:B------:R-:W-:Y:S05]  /*70c0*/  BSYNC B0 ;  /* 0x0000000000007941 */ /* 0x000fea0003800000 */
.L_x_110:
[----:B------:R-:W-:Y:S01]  /*70d0*/  ISETP.NE.AND P0, PT, R101, RZ, PT ;  /* 0x000000ff6500720c */ /* 0x000fe20003f05270 */
[----:B---3--:R-:W-:Y:S02]  /*70e0*/  VIADD R3, R112, 0x70 ;  /* 0x0000007070037836 */ /* 0x008fe40000000000 */
[----:B------:R-:W-:Y:S03]  /*70f0*/  VIADD R93, R93, 0x1 ;  /* 0x000000015d5d7836 */ /* 0x000fe60000000000 */
[----:B--2---:R-:W-:Y:S07]  /*7100*/  PRMT R0, R0, 0x654, R3 ;  /* 0x0000065400007816 */ /* 0x004fee0000000003 */
[----:B------:R2:W3:Y:S04]  /*7110*/  @P0 LDS.128 R72, [R2+UR44+0x200] ;  /* 0x0002002c02480984 */ /* 0x0004e80008000c00 */
[----:B------:R2:W4:Y:S01]  /*7120*/  @P0 LDS.128 R76, [R4+0x210] ;  /* 0x00021000044c0984 */ /* 0x0005220000000c00 */
        /* <DEDUP_REMOVED lines=10> */
[----:B--23--:R-:W-:Y:S02]  /*71d0*/  LOP3.LUT R91, R91, R0, RZ, 0x3c, !PT ;  /* 0x000000005b5b7212 */ /* 0x00cfe400078e3cff */
.L_x_109:
[----:B------:R-:W-:Y:S05]  /*71e0*/  BSYNC B1 ;  /* 0x0000000000017941 */ /* 0x000fea0003800000 */
.L_x_108:
[----:B------:R-:W-:Y:S05]  /*71f0*/  VIADD R3, R39, 0x40 ;  /* 0x0000004027037836 */ /* 0x000fea0000000000 */
[----:B------:R-:W-:Y:S04]  /*7200*/  SHF.R.U32.HI R3, RZ, 0x15, R3 ;  /* 0x00000015ff037819 */ /* 0x000fe80000011603 */
[----:B------:R-:W-:Y:S11]  /*7210*/  LOP3.LUT P0, RZ, R3, 0x3, R86, 0x48, !PT ;  /* 0x0000000303ff7812 */ /* 0x000ff60007804856 */
[----:B------:R-:W-:Y:S02]  /*7220*/  @!UPT UIADD3 URZ, UPT, UPT, URZ, URZ, URZ ;  /* 0x000000fffffff290 */ /* 0x000fe4000fffe0ff */
[----:B------:R-:W-:Y:S05]  /*7230*/  @!P0 BRA `(.L_x_113) ;  /* 0x0000000000408947 */ /* 0x000fea0003800000 */
[----:B------:R-:W2:Y:S01]  /*7240*/  LDCU.64 UR8, c[0x4][0x78] ;  /* 0x01000f00ff0877ac */ /* 0x000ea20008000a00 */
[----:B------:R-:W-:Y:S01]  /*7250*/  MOV R3, 0x0 ;  /* 0x0000000000037802 */ /* 0x000fe20000000f00 */
[----:B------:R-:W-:Y:S02]  /*7260*/  HFMA2 R12, -RZ, RZ, 0, 5.9604644775390625e-08 ;  /* 0x00000001ff0c7431 */ /* 0x000fe400000001ff */
[----:B------:R-:W-:Y:S02]  /*7270*/  IMAD.MOV.U32 R8, RZ, RZ, 0x192 ;  /* 0x00000192ff087424 */ /* 0x000fe400078e00ff */
[----:B------:R-:W-:Y:S01]  /*7280*/  IMAD.MOV.U32 R13, RZ, RZ, RZ ;  /* 0x000000ffff0d7224 */ /* 0x000fe200078e00ff */
[----:B------:R-:W3:Y:S01]  /*7290*/  LDCU.64 UR6, c[0x4][0x80] ;  /* 0x01001000ff0677ac */ /* 0x000ee20008000a00 */
[----:B------:R-:W1:Y:S01]  /*72a0*/  LDC.64 R2, c[0x4][R3] ;  /* 0x0100000003027b82 */ /* 0x000e620000000a00 */
[----:B------:R-:W5:Y:S01]  /*72b0*/  LDCU.64 UR4, c[0x4][0x18] ;  /* 0x01000300ff0477ac */ /* 0x000f620008000a00 */
[----:B--2---:R-:W-:Y:S01]  /*72c0*/  MOV R5, UR9 ;  /* 0x0000000900057c02 */ /* 0x004fe20008000f00 */
[----:B------:R-:W-:Y:S01]  /*72d0*/  IMAD.U32 R4, RZ, RZ, UR8 ;  /* 0x00000008ff047e24 */ /* 0x000fe2000f8e00ff */
[----:B---3--:R-:W-:Y:S01]  /*72e0*/  MOV R7, UR7 ;  /* 0x0000000700077c02 */ /* 0x008fe20008000f00 */
[----:B------:R-:W-:Y:S01]  /*72f0*/  IMAD.U32 R6, RZ, RZ, UR6 ;  /* 0x00000006ff067e24 */ /* 0x000fe2000f8e00ff */
[----:B-----5:R-:W-:Y:S01]  /*7300*/  MOV R11, UR5 ;  /* 0x00000005000b7c02 */ /* 0x020fe20008000f00 */
[----:B------:R-:W-:Y:S02]  /*7310*/  IMAD.U32 R10, RZ, RZ, UR4 ;  /* 0x00000004ff0a7e24 */ /* 0x000fe4000f8e00ff */
[----:B------:R-:W-:Y:S07]  /*7320*/  LEPC R20, `(.L_x_113) ;  /* 0x000000001014794e */ /* 0x000fee0000000000 */
[----:B-1--4-:R-:W-:Y:S05]  /*7330*/  CALL.ABS.NOINC R2 ;  /* 0x0000000002007343 */ /* 0x012fea0003c00000 */
.L_x_113:
        /* <DEDUP_REMOVED lines=14> */
[----:B------:R-:W-:Y:S01]  /*7420*/  F2FP.F16.E5M2.UNPACK_B R54, R75 ;  /* 0x0000004bff36723e */ /* 0x000fe200020004ff */
[----:B------:R-:W-:Y:S01]  /*7430*/  LDTM.16dp32bit_t0_t15.x32 R4, tmem[UR4+0x40] ;  /* 0x00004004000479ee */ /* 0x000fe20008a80000 */
[----:B------:R-:W2:Y:S01]  /*7440*/  LDTM.16dp32bit_t16_t31.x32 R4, tmem[UR4+0x60] ;  /* 0x00006004000479ee */ /* 0x000ea20008aa0000 */
[----:B------:R-:W-:Y:S01]  /*7450*/  HADD2.F32 R46, -RZ, R46.H1_H1 ;  /* 0x3000002eff2e7230 */ /* 0x000fe20000004100 */
[----:B----4-:R-:W-:Y:S01]  /*7460*/  F2FP.F16.E5M2.UNPACK_B R58, R76 ;  /* 0x0000004cff3a723e */ /* 0x010fe200020004ff */
[--C-:B------:R-:W-:Y:S01]  /*7470*/  HADD2.F32 R49, -RZ, R50.reuse.H0_H0 ;  /* 0x20000032ff317230 */ /* 0x100fe20000004100 */
[----:B------:R-:W-:Y:S01]  /*7480*/  F2FP.F16.E5M2.UNPACK_B R62, R77 ;  /* 0x0000004dff3e723e */ /* 0x000fe200020004ff */
[----:B------:R-:W-:Y:S01]  /*7490*/  HADD2.F32 R50, -RZ, R50.H1_H1 ;  /* 0x30000032ff327230 */ /* 0x000fe20000004100 */
[----:B------:R-:W-:Y:S01]  /*74a0*/  F2FP.F16.E5M2.UNPACK_B R66, R78 ;  /* 0x0000004eff42723e */ /* 0x000fe200020004ff */
[--C-:B------:R-:W-:Y:S01]  /*74b0*/  HADD2.F32 R53, -RZ, R54.reuse.H0_H0 ;  /* 0x20000036ff357230 */ /* 0x100fe20000004100 */
[----:B------:R-:W-:Y:S01]  /*74c0*/  F2FP.F16.E5M2.UNPACK_B R70, R79 ;  /* 0x0000004fff46723e */ /* 0x000fe200020004ff */
[----:B------:R-:W-:Y:S01]  /*74d0*/  HADD2.F32 R54, -RZ, R54.H1_H1 ;  /* 0x30000036ff367230 */ /* 0x000fe20000004100 */
[----:B------:R-:W-:Y:S01]  /*74e0*/  F2FP.F16.E5M2.UNPACK_B R56, R75.H1 ;  /* 0x0000004bff38723e */ /* 0x000fe200030004ff */
[--C-:B------:R-:W-:Y:S01]  /*74f0*/  HADD2.F32 R57, -RZ, R58.reuse.H0_H0 ;  /* 0x2000003aff397230 */ /* 0x100fe20000004100 */
[----:B------:R-:W-:Y:S01]  /*7500*/  F2FP.F16.E5M2.UNPACK_B R60, R76.H1 ;  /* 0x0000004cff3c723e */ /* 0x000fe200030004ff */
[----:B------:R-:W-:Y:S01]  /*7510*/  HADD2.F32 R58, -RZ, R58.H1_H1 ;  /* 0x3000003aff3a7230 */ /* 0x000fe20000004100 */
[----:B------:R-:W-:Y:S01]  /*7520*/  F2FP.F16.E5M2.UNPACK_B R64, R77.H1 ;  /* 0x0000004dff40723e */ /* 0x000fe200030004ff */
[--C-:B------:R-:W-:Y:S01]  /*7530*/  HADD2.F32 R61, -RZ, R62.reuse.H0_H0 ;  /* 0x2000003eff3d7230 */ /* 0x100fe20000004100 */
[----:B------:R-:W-:Y:S01]  /*7540*/  F2FP.F16.E5M2.UNPACK_B R68, R78.H1 ;  /* 0x0000004eff44723e */ /* 0x000fe200030004ff */
[----:B------:R-:W-:Y:S01]  /*7550*/  HADD2.F32 R62, -RZ, R62.H1_H1 ;  /* 0x3000003eff3e7230 */ /* 0x000fe20000004100 */
[----:B------:R-:W-:Y:S01]  /*7560*/  ISETP.NE.AND P0, PT, R97, RZ, PT ;  /* 0x000000ff6100720c */ /* 0x000fe20003f05270 */
[--C-:B------:R-:W-:Y:S01]  /*7570*/  HADD2.F32 R65, -RZ, R66.reuse.H0_H0 ;  /* 0x20000042ff417230 */ /* 0x100fe20000004100 */
[----:B------:R-:W-:Y:S01]  /*7580*/  ISETP.NE.AND P6, PT, R102, RZ, PT ;  /* 0x000000ff6600720c */ /* 0x000fe20003fc5270 */
[----:B------:R-:W-:Y:S02]  /*7590*/  HADD2.F32 R66, -RZ, R66.H1_H1 ;  /* 0x30000042ff427230 */ /* 0x000fe40000004100 */
[--C-:B------:R-:W-:Y:S02]  /*75a0*/  HADD2.F32 R69, -RZ, R70.reuse.H0_H0 ;  /* 0x20000046ff457230 */ /* 0x100fe40000004100 */
[C---:B--2---:R-:W-:Y:S01]  /*75b0*/  FMUL R0, R38.reuse, R4 ;  /* 0x0000000426007220 */ /* 0x044fe20000400000 */
[C---:B------:R-:W-:Y:S01]  /*75c0*/  FMUL R2, R38.reuse, R5 ;  /* 0x0000000526027220 */ /* 0x040fe20000400000 */
[C---:B------:R-:W-:Y:S01]  /*75d0*/  FMUL R4, R38.reuse, R8 ;  /* 0x0000000826047220 */ /* 0x040fe20000400000 */
[C---:B------:R-:W-:Y:S01]  /*75e0*/  FMUL R5, R38.reuse, R9 ;  /* 0x0000000926057220 */ /* 0x040fe20000400000 */
[C---:B------:R-:W-:Y:S01]  /*75f0*/  FFMA R0, R41.reuse, R40, R0 ;  /* 0x0000002829007223 */ /* 0x040fe20000000000 */
[C---:B------:R-:W-:Y:S01]  /*7600*/  FFMA R2, R41.reuse, R43, R2 ;  /* 0x0000002b29027223 */ /* 0x040fe20000000002 */
        /* <DEDUP_REMOVED lines=10> */
[----:B------:R-:W-:Y:S02]  /*76b0*/  HADD2.F32 R70, -RZ, R70.H1_H1 ;  /* 0x30000046ff467230 */ /* 0x000fe40000004100 */
[C---:B------:R-:W-:Y:S01]  /*76c0*/  FMUL R28, R38.reuse, R32 ;  /* 0x00000020261c7220 */ /* 0x040fe20000400000 */
[C---:B------:R-:W-:Y:S01]  /*76d0*/  FMUL R29, R38.reuse, R33 ;  /* 0x00000021261d7220 */ /* 0x040fe20000400000 */
[C---:B------:R-:W-:Y:S01]  /*76e0*/  FMUL R3, R38.reuse, R6 ;  /* 0x0000000626037220 */ /* 0x040fe20000400000 */
[C---:B------:R-:W-:Y:S01]  /*76f0*/  FMUL R7, R38.reuse, R7 ;  /* 0x0000000726077220 */ /* 0x040fe20000400000 */
[--C-:B------:R-:W-:Y:S02]  /*7700*/  HADD2.F32 R47, -RZ, R48.reuse.H0_H0 ;  /* 0x20000030ff2f7230 */ /* 0x100fe40000004100 */
[C---:B------:R-:W-:Y:S01]  /*7710*/  FMUL R6, R38.reuse, R10 ;  /* 0x0000000a26067220 */ /* 0x040fe20000400000 */
[C---:B------:R-:W-:Y:S01]  /*7720*/  FFMA R3, R41.reuse, R42, R3 ;  /* 0x0000002a29037223 */ /* 0x040fe20000000003 */
[----:B------:R-:W-:Y:S02]  /*7730*/  HADD2.F32 R48, -RZ, R48.H1_H1 ;  /* 0x30000030ff307230 */ /* 0x000fe40000004100 */
[C---:B------:R-:W-:Y:S01]  /*7740*/  FFMA R7, R41.reuse, R44, R7 ;  /* 0x0000002c29077223 */ /* 0x040fe20000000007 */
[C---:B------:R-:W-:Y:S01]  /*7750*/  FFMA R4, R41.reuse, R45, R4 ;  /* 0x0000002d29047223 */ /* 0x040fe20000000004 */
[C---:B------:R-:W-:Y:S01]  /*7760*/  FFMA R5, R41.reuse, R46, R5 ;  /* 0x0000002e29057223 */ /* 0x040fe20000000005 */
[----:B------:R-:W-:Y:S01]  /*7770*/  FFMA R6, R41, R47, R6 ;  /* 0x0000002f29067223 */ /* 0x000fe20000000006 */
[----:B------:R-:W-:Y:S01]  /*7780*/  FMUL R11, R38, R11 ;  /* 0x0000000b260b7220 */ /* 0x000fe20000400000 */
[----:B------:R-:W-:Y:S01]  /*7790*/  F2FP.F16.E5M2.UNPACK_B R40, R79.H1 ;  /* 0x0000004fff28723e */ /* 0x000fe200030004ff */
[--C-:B------:R-:W-:Y:S01]  /*77a0*/  HADD2.F32 R51, -RZ, R52.reuse.H0_H0 ;  /* 0x20000034ff337230 */ /* 0x100fe20000004100 */
[----:B-1----:R-:W-:Y:S01]  /*77b0*/  F2FP.SATFINITE.E5M2.F32.PACK_AB_MERGE_C R105, R7, R3, RZ ;  /* 0x000000030769723e */ /* 0x002fe200048060ff */
[C---:B------:R-:W-:Y:S01]  /*77c0*/  FFMA R11, R41.reuse, R48, R11 ;  /* 0x00000030290b7223 */ /* 0x040fe2000000000b */
[C---:B------:R-:W-:Y:S01]  /*77d0*/  FFMA R8, R41.reuse, R49, R8 ;  /* 0x0000003129087223 */ /* 0x040fe20000000008 */
[----:B------:R-:W-:Y:S01]  /*77e0*/  FFMA R9, R41, R50, R9 ;  /* 0x0000003229097223 */ /* 0x000fe20000000009 */
[----:B------:R-:W-:Y:S01]  /*77f0*/  F2FP.SATFINITE.E5M2.F32.PACK_AB_MERGE_C R104, R2, R0, R105 ;  /* 0x000000000268723e */ /* 0x000fe20004806069 */
[----:B------:R-:W-:Y:S01]  /*7800*/  HADD2.F32 R52, -RZ, R52.H1_H1 ;  /* 0x30000034ff347230 */ /* 0x000fe20000004100 */
[----:B------:R-:W-:Y:S01]  /*7810*/  F2FP.SATFINITE.E5M2.F32.PACK_AB_MERGE_C R106, R11, R6, RZ ;  /* 0x000000060b6a723e */ /* 0x000fe200048060ff */
[C---:B------:R-:W-:Y:S01]  /*7820*/  FMUL R10, R38.reuse, R14 ;  /* 0x0000000e260a7220 */ /* 0x040fe20000400000 */
[C---:B------:R-:W-:Y:S01]  /*7830*/  FMUL R15, R38.reuse, R15 ;  /* 0x0000000f260f7220 */ /* 0x040fe20000400000 */
[--C-:B------:R-:W-:Y:S01]  /*7840*/  HADD2.F32 R55, -RZ, R56.reuse.H0_H0 ;  /* 0x20000038ff377230 */ /* 0x100fe20000004100 */
[----:B------:R-:W-:Y:S01]  /*7850*/  F2FP.SATFINITE.E5M2.F32.PACK_AB_MERGE_C R105, R5, R4, R106 ;  /* 0x000000040569723e */ /* 0x000fe2000480606a */
[C---:B------:R-:W-:Y:S01]  /*7860*/  FFMA R10, R41.reuse, R51, R10 ;  /* 0x00000033290a7223 */ /* 0x040fe2000000000a */
[C---:B------:R-:W-:Y:S01]  /*7870*/  FFMA R15, R41.reuse, R52, R15 ;  /* 0x00000034290f7223 */ /* 0x040fe2000000000f */
[C---:B------:R-:W-:Y:S01]  /*7880*/  FFMA R12, R41.reuse, R53, R12 ;  /* 0x00000035290c7223 */ /* 0x040fe2000000000c */
[C---:B------:R-:W-:Y:S01]  /*7890*/  FFMA R13, R41.reuse, R54, R13 ;  /* 0x00000036290d7223 */ /* 0x040fe2000000000d */
[----:B------:R-:W-:Y:S02]  /*78a0*/  HADD2.F32 R56, -RZ, R56.H1_H1 ;  /* 0x30000038ff387230 */ /* 0x000fe40000004100 */
[C---:B------:R-:W-:Y:S01]  /*78b0*/  FMUL R14, R38.reuse, R18 ;  /* 0x00000012260e7220 */ /* 0x040fe20000400000 */
[C---:B------:R-:W-:Y:S01]  /*78c0*/  FMUL R19, R38.reuse, R19 ;  /* 0x0000001326137220 */ /* 0x040fe20000400000 */
[--C-:B------:R-:W-:Y:S02]  /*78d0*/  HADD2.F32 R59, -RZ, R60.reuse.H0_H0 ;  /* 0x2000003cff3b7230 */ /* 0x100fe40000004100 */
[C---:B------:R-:W-:Y:S01]  /*78e0*/  FMUL R18, R38.reuse, R22 ;  /* 0x0000001626127220 */ /* 0x040fe20000400000 */
[C---:B------:R-:W-:Y:S01]  /*78f0*/  FFMA R14, R41.reuse, R55, R14 ;  /* 0x00000037290e7223 */ /* 0x040fe2000000000e */
[----:B------:R-:W-:Y:S02]  /*7900*/  HADD2.F32 R60, -RZ, R60.H1_H1 ;  /* 0x3000003cff3c7230 */ /* 0x000fe40000004100 */
        /* <DEDUP_REMOVED lines=8> */
[C---:B------:R-:W-:Y:S01]  /*7990*/  FFMA R23, R41.reuse, R60, R23 ;  /* 0x0000003c29177223 */ /* 0x040fe20000000017 */
[C---:B------:R-:W-:Y:S01]  /*79a0*/  FMUL R27, R38.reuse, R27 ;  /* 0x0000001b261b7220 */ /* 0x040fe20000400000 */
[C---:B------:R-:W-:Y:S01]  /*79b0*/  FFMA R20, R41.reuse, R61, R20 ;  /* 0x0000003d29147223 */ /* 0x040fe20000000014 */
[C---:B------:R-:W-:Y:S01]  /*79c0*/  FFMA R21, R41.reuse, R62, R21 ;  /* 0x0000003e29157223 */ /* 0x040fe20000000015 */
[--C-:B------:R-:W-:Y:S02]  /*79d0*/  HADD2.F32 R67, -RZ, R68.reuse.H0_H0 ;  /* 0x20000044ff437230 */ /* 0x100fe40000004100 */
[----:B------:R-:W-:Y:S01]  /*79e0*/  FFMA R22, R41, R63, R22 ;  /* 0x0000003f29167223 */ /* 0x000fe20000000016 */
[----:B------:R-:W-:Y:S02]  /*79f0*/  HADD2.F32 R68, -RZ, R68.H1_H1 ;  /* 0x30000044ff447230 */ /* 0x000fe40000004100 */
[C---:B------:R-:W-:Y:S01]  /*7a00*/  FMUL R26, R38.reuse, R30 ;  /* 0x0000001e261a7220 */ /* 0x040fe20000400000 */
[----:B------:R-:W-:Y:S01]  /*7a10*/  F2FP.SATFINITE.E5M2.F32.PACK_AB_MERGE_C R107, R15, R10, RZ ;  /* 0x0000000a0f6b723e */ /* 0x000fe200048060ff */
        /* <DEDUP_REMOVED lines=8> */
[----:B------:R-:W-:Y:S01]  /*7aa0*/  F2FP.SATFINITE.E5M2.F32.PACK_AB_MERGE_C R106, R9, R8, R107 ;  /* 0x00000008096a723e */ /* 0x000fe2000480606b */
[----:B------:R-:W-:Y:S01]  /*7ab0*/  FFMA R31, R41, R68, R31 ;  /* 0x00000044291f7223 */ /* 0x000fe2000000001f */
[----:B------:R-:W-:Y:S01]  /*7ac0*/  FMUL R35, R38, R35 ;  /* 0x0000002326237220 */ /* 0x000fe20000400000 */
[----:B------:R-:W-:Y:S01]  /*7ad0*/  F2FP.SATFINITE.E5M2.F32.PACK_AB_MERGE_C R107, R19, R14, RZ ;  /* 0x0000000e136b723e */ /* 0x000fe200048060ff */
[C---:B------:R-:W-:Y:S01]  /*7ae0*/  FFMA R28, R41.reuse, R69, R28 ;  /* 0x00000045291c7223 */ /* 0x040fe2000000001c */
[C---:B------:R-:W-:Y:S01]  /*7af0*/  FFMA R29, R41.reuse, R70, R29 ;  /* 0x00000046291d7223 */ /* 0x040fe2000000001d */
[C---:B------:R-:W-:Y:S01]  /*7b00*/  FFMA R30, R41.reuse, R43, R30 ;  /* 0x0000002b291e7223 */ /* 0x040fe2000000001e */
[----:B------:R-:W-:Y:S01]  /*7b10*/  FFMA R35, R41, R40, R35 ;  /* 0x0000002829237223 */ /* 0x000fe20000000023 */
        /* <DEDUP_REMOVED lines=21> */
[----:B------:R-:W-:Y:S02]  /*7c70*/  UIADD3 UR4, UP0, UPT, UR62, 0x680, URZ ;  /* 0x000006803e047890 */ /* 0x000fe4000ff1e0ff */
[----:B------:R-:W-:Y:S02]  /*7c80*/  UIADD3 UR9, UPT, UPT, UR49, 0x40, URZ ;  /* 0x0000004031097890 */ /* 0x000fe4000fffe0ff */
[----:B------:R-:W-:Y:S02]  /*7c90*/  UIADD3 UR8, UPT, UPT, UR44, 0x5200, URZ ;  /* 0x000052002c087890 */ /* 0x000fe4000fffe0ff */
[----:B------:R-:W-:Y:S01]  /*7ca0*/  UIADD3.X UR5, UPT, UPT, URZ, UR63, URZ, UP0, !UPT ;  /* 0x0000003fff057290 */ /* 0x000fe200087fe4ff */
[----:B------:R-:W-:Y:S01]  /*7cb0*/  UMOV UR10, UR50 ;  /* 0x00000032000a7c82 */ /* 0x000fe20008000000 */
[----:B------:R-:W-:Y:S07]  /*7cc0*/  UMOV UR11, UR36 ;  /* 0x00000024000b7c82 */ /* 0x000fee0008000000 */
[----:B------:R2:W-:Y:S01]  /*7cd0*/  UTMASTG.3D [UR8], [UR4] ;  /* 0x00000008040073b5 */ /* 0x0005e20008010000 */
[----:B------:R0:W-:Y:S01]  /*7ce0*/  UTMACMDFLUSH ;  /* 0x00000000000079b7 */ /* 0x0001e20000000000 */
[----:B--2---:R-:W-:Y:S04]  /*7cf0*/  DEPBAR.LE SB0, 0x1 ;  /* 0x000080400000791a */ /* 0x004fe80000000000 */
.L_x_115:
[----:B------:R-:W-:Y:S05]  /*7d00*/  BSYNC.RECONVERGENT B0 ;  /* 0x0000000000007941 */ /* 0x000fea0003800200 */
.L_x_114:
        /* <DEDUP_REMOVED lines=16> */
.L_x_119:
[----:B------:R-:W-:Y:S05]  /*7e10*/  BSYNC B0 ;  /* 0x0000000000007941 */ /* 0x000fea0003800000 */
.L_x_118:
        /* <DEDUP_REMOVED lines=17> */
.L_x_117:
[----:B------:R-:W-:Y:S05]  /*7f30*/  BSYNC B1 ;  /* 0x0000000000017941 */ /* 0x000fea0003800000 */
.L_x_116:
        /* <DEDUP_REMOVED lines=21> */
.L_x_121:
        /* <DEDUP_REMOVED lines=18> */
[----:B------:R-:W-:Y:S01]  /*81b0*/  ISETP.NE.AND P6, PT, R102, RZ, PT ;  /* 0x000000ff6600720c */ /* 0x000fe20003fc5270 */
[--C-:B------:R-:W-:Y:S01]  /*81c0*/  HADD2.F32 R49, -RZ, R50.reuse.H0_H0 ;  /* 0x20000032ff317230 */ /* 0x100fe20000004100 */
[----:B----4-:R-:W-:Y:S01]  /*81d0*/  F2FP.F16.E5M2.UNPACK_B R58, R76 ;  /* 0x0000004cff3a723e */ /* 0x010fe200020004ff */
[----:B------:R-:W-:Y:S01]  /*81e0*/  HADD2.F32 R50, -RZ, R50.H1_H1 ;  /* 0x30000032ff327230 */ /* 0x000fe20000004100 */
[----:B------:R-:W-:Y:S01]  /*81f0*/  F2FP.F16.E5M2.UNPACK_B R62, R77 ;  /* 0x0000004dff3e723e */ /* 0x000fe200020004ff */
[--C-:B------:R-:W-:Y:S01]  /*8200*/  HADD2.F32 R53, -RZ, R54.reuse.H0_H0 ;  /* 0x20000036ff357230 */ /* 0x100fe20000004100 */
[----:B------:R-:W-:Y:S01]  /*8210*/  F2FP.F16.E5M2.UNPACK_B R66, R78 ;  /* 0x0000004eff42723e */ /* 0x000fe200020004ff */
[----:B------:R-:W-:Y:S01]  /*8220*/  HADD2.F32 R54, -RZ, R54.H1_H1 ;  /* 0x30000036ff367230 */ /* 0x000fe20000004100 */
[----:B------:R-:W-:Y:S01]  /*8230*/  F2FP.F16.E5M2.UNPACK_B R70, R79 ;  /* 0x0000004fff46723e */ /* 0x000fe200020004ff */
[--C-:B------:R-:W-:Y:S01]  /*8240*/  HADD2.F32 R57, -RZ, R58.reuse.H0_H0 ;  /* 0x2000003aff397230 */ /* 0x100fe20000004100 */
[----:B------:R-:W-:Y:S01]  /*8250*/  F2FP.F16.E5M2.UNPACK_B R56, R75.H1 ;  /* 0x0000004bff38723e */ /* 0x000fe200030004ff */
[----:B------:R-:W-:Y:S01]  /*8260*/  HADD2.F32 R58, -RZ, R58.H1_H1 ;  /* 0x3000003aff3a7230 */ /* 0x000fe20000004100 */
[----:B------:R-:W-:Y:S01]  /*8270*/  F2FP.F16.E5M2.UNPACK_B R60, R76.H1 ;  /* 0x0000004cff3c723e */ /* 0x000fe200030004ff */
[--C-:B------:R-:W-:Y:S01]  /*8280*/  HADD2.F32 R61, -RZ, R62.reuse.H0_H0 ;  /* 0x2000003eff3d7230 */ /* 0x100fe20000004100 */
[----:B------:R-:W-:Y:S01]  /*8290*/  F2FP.F16.E5M2.UNPACK_B R64, R77.H1 ;  /* 0x0000004dff40723e */ /* 0x000fe200030004ff */
[----:B------:R-:W-:Y:S01]  /*82a0*/  HADD2.F32 R62, -RZ, R62.H1_H1 ;  /* 0x3000003eff3e7230 */ /* 0x000fe20000004100 */
[----:B------:R-:W-:Y:S01]  /*82b0*/  F2FP.F16.E5M2.UNPACK_B R68, R78.H1 ;  /* 0x0000004eff44723e */ /* 0x000fe200030004ff */
        /* <DEDUP_REMOVED lines=112> */
[----:B------:R-:W-:Y:S02]  /*89c0*/  UIADD3 UR4, UPT, UPT, UR44, 0x4200, URZ ;  /* 0x000042002c047890 */ /* 0x000fe4000fffe0ff */
[----:B------:R-:W-:Y:S01]  /*89d0*/  UIADD3 UR9, UPT, UPT, UR49, 0x80, URZ ;  /* 0x0000008031097890 */ /* 0x000fe2000fffe0ff */
[----:B------:R-:W-:Y:S01]  /*89e0*/  UMOV UR10, UR50 ;  /* 0x00000032000a7c82 */ /* 0x000fe20008000000 */
[----:B------:R-:W-:Y:S02]  /*89f0*/  UMOV UR11, UR36 ;  /* 0x00000024000b7c82 */ /* 0x000fe40008000000 */
        /* <DEDUP_REMOVED lines=8> */
.L_x_123:
[----:B------:R-:W-:Y:S05]  /*8a80*/  BSYNC.RECONVERGENT B0 ;  /* 0x0000000000007941 */ /* 0x000fea0003800200 */
.L_x_122:
        /* <DEDUP_REMOVED lines=16> */
.L_x_127:
[----:B------:R-:W-:Y:S05]  /*8b90*/  BSYNC B0 ;  /* 0x0000000000007941 */ /* 0x000fea0003800000 */
.L_x_126:
        /* <DEDUP_REMOVED lines=17> */
.L_x_125:
[----:B------:R-:W-:Y:S05]  /*8cb0*/  BSYNC B1 ;  /* 0x0000000000017941 */ /* 0x000fea0003800000 */
.L_x_124:
        /* <DEDUP_REMOVED lines=21> */
.L_x_129:
[----:B------:R-:W-:Y:S01]  /*8e10*/  ISETP.NE.AND P0, PT, R97, RZ, PT ;  /* 0x000000ff6100720c */ /* 0x000fe20003f05270 */
[----:B------:R-:W-:Y:S05]  /*8e20*/  WARPSYNC.ALL ;  /* 0x0000000000007948 */ /* 0x000fea0003800000 */
[----:B------:R-:W-:Y:S01]  /*8e30*/  R2UR UR4, R39 ;  /* 0x00000000270472ca */ /* 0x000fe200000e0000 */
[----:B------:R-:W2:Y:S01]  /*8e40*/  S2UR UR6, SR_CgaCtaId ;  /* 0x00000000000679c3 */ /* 0x000ea20000008800 */
[-C--:B------:R-:W-:Y:S01]  /*8e50*/  F2FP.F16.E5M2.UNPACK_B R42, R72.reuse ;  /* 0x00000048ff2a723e */ /* 0x080fe200020004ff */
[----:B------:R-:W-:Y:S01]  /*8e60*/  BSSY.RECONVERGENT B0, `(.L_x_130) ;  /* 0x000009b000007945 */ /* 0x000fe20003800200 */
[----:B------:R-:W-:Y:S02]  /*8e70*/  F2FP.F16.E5M2.UNPACK_B R72, R72.H1 ;  /* 0x00000048ff48723e */ /* 0x000fe400030004ff */
[-C--:B------:R-:W-:Y:S01]  /*8e80*/  F2FP.F16.E5M2.UNPACK_B R46, R73.reuse ;  /* 0x00000049ff2e723e */ /* 0x080fe200020004ff */
[--C-:B------:R-:W-:Y:S01]  /*8e90*/  HADD2.F32 R40, -RZ, R42.reuse.H0_H0 ;  /* 0x2000002aff287230 */ /* 0x100fe20000004100 */
[----:B------:R-:W-:Y:S01]  /*8ea0*/  F2FP.F16.E5M2.UNPACK_B R73, R73.H1 ;  /* 0x00000049ff49723e */ /* 0x000fe200030004ff */
[----:B------:R-:W-:Y:S01]  /*8eb0*/  HADD2.F32 R42, -RZ, R42.H1_H1 ;  /* 0x3000002aff2a7230 */ /* 0x000fe20000004100 */
[-C--:B------:R-:W-:Y:S01]  /*8ec0*/  F2FP.F16.E5M2.UNPACK_B R50, R74.reuse ;  /* 0x0000004aff32723e */ /* 0x080fe200020004ff */
[----:B------:R-:W-:Y:S01]  /*8ed0*/  HADD2.F32 R43, -RZ, R72.H0_H0 ;  /* 0x20000048ff2b7230 */ /* 0x000fe20000004100 */
[----:B------:R-:W-:Y:S01]  /*8ee0*/  F2FP.F16.E5M2.UNPACK_B R74, R74.H1 ;  /* 0x0000004aff4a723e */ /* 0x000fe200030004ff */
[----:B------:R-:W-:Y:S01]  /*8ef0*/  LDTM.16dp32bit_t0_t15.x32 R4, tmem[UR4+0xc0] ;  /* 0x0000c004000479ee */ /* 0x000fe20008a80000 */
[----:B------:R-:W3:Y:S01]  /*8f00*/  LDTM.16dp32bit_t16_t31.x32 R4, tmem[UR4+0xe0] ;  /* 0x0000e004000479ee */ /* 0x000ee20008aa0000 */
[----:B------:R-:W-:Y:S01]  /*8f10*/  NOP ;  /* 0x0000000000007918 */ /* 0x000fe20000000000 */
[--C-:B------:R-:W-:Y:S01]  /*8f20*/  HADD2.F32 R45, -RZ, R46.reuse.H0_H0 ;  /* 0x2000002eff2d7230 */ /* 0x100fe20000004100 */
[----:B------:R-:W-:Y:S01]  /*8f30*/  R2UR UR5, R71 ;  /* 0x00000000470572ca */ /* 0x000fe200000e0000 */
[----:B------:R-:W-:Y:S01]  /*8f40*/  HADD2.F32 R46, -RZ, R46.H1_H1 ;  /* 0x3000002eff2e7230 */ /* 0x000fe20000004100 */
[----:B------:R-:W-:Y:S01]  /*8f50*/  F2FP.F16.E5M2.UNPACK_B R54, R75 ;  /* 0x0000004bff36723e */ /* 0x000fe200020004ff */
        /* <DEDUP_REMOVED lines=10> */
[----:B------:R-:W-:Y:S01]  /*9000*/  UIADD3 UR4, UPT, UPT, UR5, 0xe0, URZ ;  /* 0x000000e005047890 */ /* 0x000fe2000fffe0ff */
[----:B------:R-:W-:Y:S01]  /*9010*/  HADD2.F32 R59, -RZ, R58.H1_H1 ;  /* 0x3000003aff3b7230 */ /* 0x000fe20000004100 */
[----:B------:R-:W-:Y:S01]  /*9020*/  F2FP.F16.E5M2.UNPACK_B R76, R76.H1 ;  /* 0x0000004cff4c723e */ /* 0x000fe200030004ff */
[--C-:B------:R-:W-:Y:S01]  /*9030*/  HADD2.F32 R60, -RZ, R62.reuse.H0_H0 ;  /* 0x2000003eff3c7230 */ /* 0x100fe20000004100 */
[----:B------:R-:W-:Y:S01]  /*9040*/  F2FP.F16.E5M2.UNPACK_B R77, R77.H1 ;  /* 0x0000004dff4d723e */ /* 0x000fe200030004ff */
[----:B------:R-:W-:Y:S01]  /*9050*/  HADD2.F32 R63, -RZ, R62.H1_H1 ;  /* 0x3000003eff3f7230 */ /* 0x000fe20000004100 */
[----:B------:R-:W-:Y:S01]  /*9060*/  F2FP.F16.E5M2.UNPACK_B R78, R78.H1 ;  /* 0x0000004eff4e723e */ /* 0x000fe200030004ff */
[--C-:B------:R-:W-:Y:S01]  /*9070*/  HADD2.F32 R64, -RZ, R66.reuse.H0_H0 ;  /* 0x20000042ff407230 */ /* 0x100fe20000004100 */
[----:B--2---:R-:W-:Y:S01]  /*9080*/  UPRMT UR4, UR6, 0x654, UR4 ;  /* 0x0000065406047896 */ /* 0x004fe20008000004 */
        /* <DEDUP_REMOVED lines=8> */
[----:B------:R-:W-:Y:S01]  /*9110*/  SYNCS.ARRIVE.TRANS64.RED.A1T0 RZ, [UR4], RZ ;  /* 0x000000ffffff79a7 */ /* 0x000fe20008100404 */
[C---:B------:R-:W-:Y:S01]  /*9120*/  FMUL R16, R38.reuse, R16 ;  /* 0x0000001026107220 */ /* 0x040fe20000400000 */
[C---:B------:R-:W-:Y:S01]  /*9130*/  FMUL R17, R38.reuse, R17 ;  /* 0x0000001126117220 */ /* 0x040fe20000400000 */
[C---:B------:R-:W-:Y:S01]  /*9140*/  FMUL R0, R38.reuse, R20 ;  /* 0x0000001426007220 */ /* 0x040fe20000400000 */
[C---:B------:R-:W-:Y:S01]  /*9150*/  FMUL R2, R38.reuse, R21 ;  /* 0x0000001526027220 */ /* 0x040fe20000400000 */
[C---:B------:R-:W-:Y:S01]  /*9160*/  FMUL R20, R38.reuse, R25 ;  /* 0x0000001926147220 */ /* 0x040fe20000400000 */
[----:B------:R-:W-:Y:S02]  /*9170*/  HADD2.F32 R67, -RZ, R66.H1_H1 ;  /* 0x30000042ff437230 */ /* 0x000fe40000004100 */
[C---:B------:R-:W-:Y:S01]  /*9180*/  FMUL R6, R38.reuse, R6 ;  /* 0x0000000626067220 */ /* 0x040fe20000400000 */
[----:B------:R-:W-:Y:S02]  /*9190*/  HADD2.F32 R44, -RZ, R72.H1_H1 ;  /* 0x30000048ff2c7230 */ /* 0x000fe40000004100 */
[C---:B------:R-:W-:Y:S01]  /*91a0*/  FMUL R7, R38.reuse, R7 ;  /* 0x0000000726077220 */ /* 0x040fe20000400000 */
[--C-:B------:R-:W-:Y:S02]  /*91b0*/  HADD2.F32 R47, -RZ, R73.reuse.H0_H0 ;  /* 0x20000049ff2f7230 */ /* 0x100fe40000004100 */
[C---:B------:R-:W-:Y:S01]  /*91c0*/  FFMA R6, R41.reuse, R43, R6 ;  /* 0x0000002b29067223 */ /* 0x040fe20000000006 */
[--C-:B------:R-:W-:Y:S02]  /*91d0*/  HADD2.F32 R40, -RZ, R68.reuse.H0_H0 ;  /* 0x20000044ff287230 */ /* 0x100fe40000004100 */
[C---:B------:R-:W-:Y:S01]  /*91e0*/  FFMA R7, R41.reuse, R44, R7 ;  /* 0x0000002c29077223 */ /* 0x040fe20000000007 */
[C---:B------:R-:W-:Y:S01]  /*91f0*/  FFMA R8, R41.reuse, R45, R8 ;  /* 0x0000002d29087223 */ /* 0x040fe20000000008 */
[----:B------:R-:W-:Y:S01]  /*9200*/  FFMA R9, R41, R46, R9 ;  /* 0x0000002e29097223 */ /* 0x000fe20000000009 */
[----:B------:R-:W-:Y:S02]  /*9210*/  HADD2.F32 R43, -RZ, R68.H1_H1 ;  /* 0x30000044ff2b7230 */ /* 0x000fe40000004100 */
[C---:B------:R-:W-:Y:S01]  /*9220*/  FMUL R10, R38.reuse, R10 ;  /* 0x0000000a260a7220 */ /* 0x040fe20000400000 */
[----:B------:R-:W-:Y:S01]  /*9230*/  HADD2.F32 R48, -RZ, R73.H1_H1 ;  /* 0x30000049ff307230 */ /* 0x000fe20000004100 */
[----:B------:R-:W-:Y:S01]  /*9240*/  F2FP.SATFINITE.E5M2.F32.PACK_AB_MERGE_C R100, R7, R6, RZ ;  /* 0x000000060764723e */ /* 0x000fe200048060ff */
[C---:B------:R-:W-:Y:S01]  /*9250*/  FMUL R7, R38.reuse, R24 ;  /* 0x0000001826077220 */ /* 0x040fe20000400000 */
[----:B------:R-:W-:Y:S01]  /*9260*/  FFMA R10, R41, R47, R10 ;  /* 0x0000002f290a7223 */ /* 0x000fe2000000000a */
[C---:B------:R-:W-:Y:S01]  /*9270*/  FMUL R24, R38.reuse, R29 ;  /* 0x0000001d26187220 */ /* 0x040fe20000400000 */
[----:B------:R-:W-:Y:S01]  /*9280*/  F2FP.SATFINITE.E5M2.F32.PACK_AB_MERGE_C R100, R5, R4, R100 ;  /* 0x000000040564723e */ /* 0x000fe20004806064 */
[C---:B------:R-:W-:Y:S01]  /*9290*/  FMUL R11, R38.reuse, R11 ;  /* 0x0000000b260b7220 */ /* 0x040fe20000400000 */
[--C-:B------:R-:W-:Y:S02]  /*92a0*/  HADD2.F32 R51, -RZ, R74.reuse.H0_H0 ;  /* 0x2000004aff337230 */ /* 0x100fe40000004100 */
[C---:B------:R-:W-:Y:S01]  /*92b0*/  FMUL R14, R38.reuse, R14 ;  /* 0x0000000e260e7220 */ /* 0x040fe20000400000 */
[----:B------:R-:W-:Y:S02]  /*92c0*/  HADD2.F32 R52, -RZ, R74.H1_H1 ;  /* 0x3000004aff347230 */ /* 0x000fe40000004100 */
[C---:B------:R-:W-:Y:S01]  /*92d0*/  FFMA R11, R41.reuse, R48, R11 ;  /* 0x00000030290b7223 */ /* 0x040fe2000000000b */
[C---:B------:R-:W-:Y:S01]  /*92e0*/  FFMA R12, R41.reuse, R49, R12 ;  /* 0x00000031290c7223 */ /* 0x040fe2000000000c */
[C---:B------:R-:W-:Y:S01]  /*92f0*/  FFMA R13, R41.reuse, R50, R13 ;  /* 0x00000032290d7223 */ /* 0x040fe2000000000d */
[----:B------:R-:W-:Y:S01]  /*9300*/  FFMA R14, R41, R51, R14 ;  /* 0x00000033290e7223 */ /* 0x000fe2000000000e */
[C---:B------:R-:W-:Y:S01]  /*9310*/  FMUL R15, R38.reuse, R15 ;  /* 0x0000000f260f7220 */ /* 0x040fe20000400000 */
[--C-:B------:R-:W-:Y:S01]  /*9320*/  HADD2.F32 R55, -RZ, R75.reuse.H0_H0 ;  /* 0x2000004bff377230 */ /* 0x100fe20000004100 */
[----:B------:R-:W-:Y:S01]  /*9330*/  F2FP.SATFINITE.E5M2.F32.PACK_AB_MERGE_C R101, R11, R10, RZ ;  /* 0x0000000a0b65723e */ /* 0x000fe200048060ff */
[----:B------:R-:W-:Y:S02]  /*9340*/  HADD2.F32 R56, -RZ, R75.H1_H1 ;  /* 0x3000004bff387230 */ /* 0x000fe40000004100 */
[C---:B------:R-:W-:Y:S01]  /*9350*/  FFMA R15, R41.reuse, R52, R15 ;  /* 0x00000034290f7223 */ /* 0x040fe2000000000f */
[----:B------:R-:W-:Y:S01]  /*9360*/  FFMA R16, R41, R53, R16 ;  /* 0x0000003529107223 */ /* 0x000fe20000000010 */
[----:B------:R-:W-:Y:S01]  /*9370*/  F2FP.SATFINITE.E5M2.F32.PACK_AB_MERGE_C R101, R9, R8, R101 ;  /* 0x000000080965723e */ /* 0x000fe20004806065 */
[----:B------:R-:W-:Y:S01]  /*9380*/  FFMA R17, R41, R54, R17 ;  /* 0x0000003629117223 */ /* 0x000fe20000000011 */
[C---:B------:R-:W-:Y:S01]  /*9390*/  FMUL R18, R38.reuse, R18 ;  /* 0x0000001226127220 */ /* 0x040fe20000400000 */
[----:B------:R-:W-:Y:S01]  /*93a0*/  F2FP.SATFINITE.E5M2.F32.PACK_AB_MERGE_C R102, R15, R14, RZ ;  /* 0x0000000e0f66723e */ /* 0x000fe200048060ff */
[C---:B------:R-:W-:Y:S01]  /*93b0*/  FMUL R19, R38.reuse, R19 ;  /* 0x0000001326137220 */ /* 0x040fe20000400000 */
[--C-:B------:R-:W-:Y:S02]  /*93c0*/  HADD2.F32 R58, -RZ, R76.reuse.H0_H0 ;  /* 0x2000004cff3a7230 */ /* 0x100fe40000004100 */
[----:B------:R-:W-:Y:S01]  /*93d0*/  FFMA R18, R41, R55, R18 ;  /* 0x0000003729127223 */ /* 0x000fe20000000012 */
[----:B------:R-:W-:Y:S01]  /*93e0*/  F2FP.SATFINITE.E5M2.F32.PACK_AB_MERGE_C R102, R13, R12, R102 ;  /* 0x0000000c0d66723e */ /* 0x000fe20004806066 */
[C---:B------:R-:W-:Y:S01]  /*93f0*/  FFMA R19, R41.reuse, R56, R19 ;  /* 0x0000003829137223 */ /* 0x040fe20000000013 */
[----:B------:R-:W-:Y:S02]  /*9400*/  HADD2.F32 R61, -RZ, R76.H1_H1 ;  /* 0x3000004cff3d7230 */ /* 0x000fe40000004100 */
[C---:B------:R-:W-:Y:S01]  /*9410*/  FMUL R3, R38.reuse, R22 ;  /* 0x0000001626037220 */ /* 0x040fe20000400000 */
        /* <DEDUP_REMOVED lines=10> */
[C---:B------:R-:W-:Y:S01]  /*94c0*/  FMUL R23, R38.reuse, R28 ;  /* 0x0000001c26177220 */ /* 0x040fe20000400000 */
[----:B------:R-:W-:Y:S01]  /*94d0*/  F2FP.F16.E5M2.UNPACK_B R79, R79.H1 ;  /* 0x0000004fff4f723e */ /* 0x000fe200030004ff */
        /* <DEDUP_REMOVED lines=9> */
[C---:B------:R-:W-:Y:S01]  /*9570*/  FFMA R24, R41.reuse, R67, R24 ;  /* 0x0000004329187223 */ /* 0x040fe20000000018 */
[C---:B------:R-:W-:Y:S01]  /*9580*/  FMUL R28, R38.reuse, R33 ;  /* 0x00000021261c7220 */ /* 0x040fe20000400000 */
[--C-:B------:R-:W-:Y:S02]  /*9590*/  HADD2.F32 R42, -RZ, R79.reuse.H0_H0 ;  /* 0x2000004fff2a7230 */ /* 0x100fe40000004100 */
[C---:B------:R-:W-:Y:S01]  /*95a0*/  FFMA R25, R41.reuse, R66, R25 ;  /* 0x0000004229197223 */ /* 0x040fe20000000019 */
[----:B------:R-:W-:Y:S02]  /*95b0*/  HADD2.F32 R71, -RZ, R79.H1_H1 ;  /* 0x3000004fff477230 */ /* 0x000fe40000004100 */
[C---:B------:R-:W-:Y:S01]  /*95c0*/  FMUL R29, R38.reuse, R34 ;  /* 0x00000022261d7220 */ /* 0x040fe20000400000 */
        /* <DEDUP_REMOVED lines=9> */
[----:B-1----:R-:W-:Y:S01]  /*9660*/  F2FP.SATFINITE.E5M2.F32.PACK_AB_MERGE_C R105, R22, R21, RZ ;  /* 0x000000151669723e */ /* 0x002fe200048060ff */
[----:B------:R1:W-:Y:S01]  /*9670*/  STS.128 [R84+UR44+0x5200], R100 ;  /* 0x0052006454007988 */ /* 0x0003e20008000c2c */
[----:B------:R-:W-:Y:S02]  /*9680*/  F2FP.SATFINITE.E5M2.F32.PACK_AB_MERGE_C R64, R26, R25, RZ ;  /* 0x000000191a40723e */ /* 0x000fe400048060ff */
[----:B------:R-:W-:Y:S02]  /*9690*/  F2FP.SATFINITE.E5M2.F32.PACK_AB_MERGE_C R67, R30, R29, RZ ;  /* 0x0000001d1e43723e */ /* 0x000fe400048060ff */
[----:B------:R-:W-:Y:S02]  /*96a0*/  F2FP.SATFINITE.E5M2.F32.PACK_AB_MERGE_C R104, R2, R0, R3 ;  /* 0x000000000268723e */ /* 0x000fe40004806003 */
[----:B------:R-:W-:Y:S02]  /*96b0*/  F2FP.SATFINITE.E5M2.F32.PACK_AB_MERGE_C R105, R20, R7, R105 ;  /* 0x000000071469723e */ /* 0x000fe40004806069 */
[----:B------:R-:W-:Y:S02]  /*96c0*/  F2FP.SATFINITE.E5M2.F32.PACK_AB_MERGE_C R106, R24, R23, R64 ;  /* 0x00000017186a723e */ /* 0x000fe40004806040 */
[----:B------:R-:W-:Y:S02]  /*96d0*/  F2FP.SATFINITE.E5M2.F32.PACK_AB_MERGE_C R107, R28, R27, R67 ;  /* 0x0000001b1c6b723e */ /* 0x000fe40004806043 */
[----:B------:R-:W-:Y:S03]  /*96e0*/  IADD3 R36, PT, PT, R36, 0x1, RZ ;  /* 0x0000000124247810 */ /* 0x000fe60007ffe0ff */
        /* <DEDUP_REMOVED lines=18> */
.L_x_131:
[----:B------:R-:W-:Y:S05]  /*9810*/  BSYNC.RECONVERGENT B0 ;  /* 0x0000000000007941 */ /* 0x000fea0003800200 */
.L_x_130:
[----:B------:R-:W-:Y:S01]  /*9820*/  R2UR UR4, R87 ;  /* 0x00000000570472ca */ /* 0x000fe200000e0000 */
[----:B------:R-:W-:Y:S01]  /*9830*/  BAR.SYNC.DEFER_BLOCKING 0x1, 0x80 ;  /* 0x0042000000007b1d */ /* 0x000fe20000010000 */
[C---:B------:R-:W-:Y:S01]  /*9840*/  ISETP.NE.AND P0, PT, R89.reuse, 0x2, PT ;  /* 0x000000025900780c */ /* 0x040fe20003f05270 */
[----:B------:R-:W-:Y:S01]  /*9850*/  UISETP.NE.AND UP0, UPT, UR45, URZ, UPT ;  /* 0x000000ff2d00728c */ /* 0x000fe2000bf05270 */
[----:B------:R-:W-:Y:S01]  /*9860*/  ISETP.NE.AND P1, PT, R36, 0x4, PT ;  /* 0x000000042400780c */ /* 0x000fe20003f25270 */
[----:B------:R-:W-:Y:S01]  /*9870*/  UIADD3 UR16, UPT, UPT, UR38, UR59, URZ ;  /* 0x0000003b26107290 */ /* 0x000fe2000fffe0ff */
[----:B------:R-:W-:Y:S02]  /*9880*/  SEL R5, RZ, 0x1, P0 ;  /* 0x00000001ff057807 */ /* 0x000fe40000000000 */
[----:B------:R-:W-:Y:S02]  /*9890*/  SEL R3, RZ, 0x1, P1 ;  /* 0x00000001ff037807 */ /* 0x000fe40000800000 */
[----:B------:R-:W-:Y:S02]  /*98a0*/  LOP3.LUT R92, R92, R5, RZ, 0x3c, !PT ;  /* 0x000000055c5c7212 */ /* 0x000fe400078e3cff */
[----:B------:R-:W-:Y:S01]  /*98b0*/  LOP3.LUT R94, R94, R3, RZ, 0x3c, !PT ;  /* 0x000000035e5e7212 */ /* 0x000fe200078e3cff */
[----:B------:R-:W-:Y:S01]  /*98c0*/  UIADD3 UR20, UPT, UPT, UR37, UR4, URZ ;  /* 0x0000000425147290 */ /* 0x000fe2000fffe0ff */
[----:B------:R-:W-:Y:S02]  /*98d0*/  SEL R89, R89, RZ, P0 ;  /* 0x000000ff59597207 */ /* 0x000fe40000000000 */
[----:B------:R-:W-:Y:S01]  /*98e0*/  SEL R36, R36, RZ, P1 ;  /* 0x000000ff24247207 */ /* 0x000fe20000800000 */
[----:B------:R-:W-:Y:S01]  /*98f0*/  UMOV UR36, UR58 ;  /* 0x0000003a00247c82 */ /* 0x000fe20008000000 */
[----:B------:R-:W-:Y:S07]  /*9900*/  BRA.U UP0, `(.L_x_132) ;  /* 0xffffffb900e07547 */ /* 0x000fee000b83ffff */
[----:B------:R-:W-:Y:S05]  /*9910*/  EXIT ;  /* 0x000000000000794d */ /* 0x000fea0003800000 */
.L_x_24:
[----:B-1----:R1:W2:Y:S02]  /*9920*/  SYNCS.PHASECHK.TRANS64.TRYWAIT P0, [R0+URZ+0x110], R3 ;  /* 0x00011003000075a7 */ /* 0x0022a400080011ff */
[----:B--2---:R-:W-:Y:S05]  /*9930*/  @!P0 NANOSLEEP.SYNCS 0x989680 ;  /* 0x009896800000895d */ /* 0x004fea0003900000 */
[----:B------:R-:W2:Y:S02]  /*9940*/  @!P0 SYNCS.PHASECHK.TRANS64 P0, [R0+URZ+0x110], R3 ;  /* 0x00011003000085a7 */ /* 0x000ea400080010ff */
[----:B--2---:R-:W-:Y:S05]  /*9950*/  @!P0 BRA `(.L_x_24) ;  /* 0xfffffffc00f08947 */ /* 0x004fea000383ffff */
[----:B------:R-:W-:Y:S05]  /*9960*/  BRA `(.L_x_133) ;  /* 0xffffff8000347947 */ /* 0x000fea000383ffff */
.L_x_27:
[----:B-1----:R-:W-:-:S07]  /*9970*/  MOV R0, UR33 ;  /* 0x0000002100007c02 */ /* 0x002fce0008000f00 */
.L_x_134:
[----:B-1----:R1:W2:Y:S02]  /*9980*/  SYNCS.PHASECHK.TRANS64.TRYWAIT P0, [R0+URZ+0x28], R3 ;  /* 0x00002803000075a7 */ /* 0x0022a400080011ff */
[----:B--2---:R-:W-:Y:S05]  /*9990*/  @!P0 NANOSLEEP.SYNCS 0x989680 ;  /* 0x009896800000895d */ /* 0x004fea0003900000 */
[----:B------:R-:W2:Y:S02]  /*99a0*/  @!P0 SYNCS.PHASECHK.TRANS64 P0, [R0+URZ+0x28], R3 ;  /* 0x00002803000085a7 */ /* 0x000ea400080010ff */
[----:B--2---:R-:W-:Y:S05]  /*99b0*/  @!P0 BRA `(.L_x_134) ;  /* 0xfffffffc00f08947 */ /* 0x004fea000383ffff */
[----:B------:R-:W-:Y:S05]  /*99c0*/  BRA `(.L_x_26) ;  /* 0xffffff8000787947 */ /* 0x000fea000383ffff */
.L_x_34:
[----:B-1----:R-:W-:-:S07]  /*99d0*/  MOV R0, UR17 ;  /* 0x0000001100007c02 */ /* 0x002fce0008000f00 */
.L_x_135:
[----:B-1----:R1:W2:Y:S02]  /*99e0*/  SYNCS.PHASECHK.TRANS64.TRYWAIT P0, [R0+URZ+0x28], R3 ;  /* 0x00002803000075a7 */ /* 0x0022a400080011ff */
[----:B--2---:R-:W-:Y:S05]  /*99f0*/  @!P0 NANOSLEEP.SYNCS 0x989680 ;  /* 0x009896800000895d */ /* 0x004fea0003900000 */
[----:B------:R-:W2:Y:S02]  /*9a00*/  @!P0 SYNCS.PHASECHK.TRANS64 P0, [R0+URZ+0x28], R3 ;  /* 0x00002803000085a7 */ /* 0x000ea400080010ff */
[----:B--2---:R-:W-:Y:S05]  /*9a10*/  @!P0 BRA `(.L_x_135) ;  /* 0xfffffffc00f08947 */ /* 0x004fea000383ffff */
[----:B------:R-:W-:Y:S05]  /*9a20*/  BRA `(.L_x_33) ;  /* 0xffffff8400387947 */ /* 0x000fea000383ffff */
.L_x_39:
[----:B-1----:R1:W2:Y:S02]  /*9a30*/  SYNCS.PHASECHK.TRANS64.TRYWAIT P0, [R3+URZ+0xa0], R0 ;  /* 0x0000a000030075a7 */ /* 0x0022a400080011ff */
[----:B--2---:R-:W-:Y:S05]  /*9a40*/  @!P0 NANOSLEEP.SYNCS 0x989680 ;  /* 0x009896800000895d */ /* 0x004fea0003900000 */
[----:B------:R-:W2:Y:S02]  /*9a50*/  @!P0 SYNCS.PHASECHK.TRANS64 P0, [R3+URZ+0xa0], R0 ;  /* 0x0000a000030085a7 */ /* 0x000ea400080010ff */
[----:B--2---:R-:W-:Y:S05]  /*9a60*/  @!P0 BRA `(.L_x_39) ;  /* 0xfffffffc00f08947 */ /* 0x004fea000383ffff */
[----:B------:R-:W-:Y:S05]  /*9a70*/  BRA `(.L_x_136) ;  /* 0xffffff8400d87947 */ /* 0x000fea000383ffff */
.L_x_43:
[----:B-1----:R-:W-:-:S07]  /*9a80*/  MOV R0, UR4 ;  /* 0x0000000400007c02 */ /* 0x002fce0008000f00 */
.L_x_137:
[----:B-1----:R1:W2:Y:S02]  /*9a90*/  SYNCS.PHASECHK.TRANS64.TRYWAIT P0, [R0+URZ], R3 ;  /* 0x00000003000075a7 */ /* 0x0022a400080011ff */
[----:B--2---:R-:W-:Y:S05]  /*9aa0*/  @!P0 NANOSLEEP.SYNCS 0x989680 ;  /* 0x009896800000895d */ /* 0x004fea0003900000 */
[----:B------:R-:W2:Y:S02]  /*9ab0*/  @!P0 SYNCS.PHASECHK.TRANS64 P0, [R0+URZ], R3 ;  /* 0x00000003000085a7 */ /* 0x000ea400080010ff */
[----:B--2---:R-:W-:Y:S05]  /*9ac0*/  @!P0 BRA `(.L_x_137) ;  /* 0xfffffffc00f08947 */ /* 0x004fea000383ffff */
[----:B------:R-:W-:Y:S05]  /*9ad0*/  BRA `(.L_x_138) ;  /* 0xffffff8c00807947 */ /* 0x000fea000383ffff */
.L_x_44:
[----:B------:R-:W-:-:S07]  /*9ae0*/  MOV R0, UR5 ;  /* 0x0000000500007c02 */ /* 0x000fce0008000f00 */
.L_x_139:
[----:B-1----:R1:W2:Y:S02]  /*9af0*/  SYNCS.PHASECHK.TRANS64.TRYWAIT P0, [R0+URZ], R3 ;  /* 0x00000003000075a7 */ /* 0x0022a400080011ff */
[----:B--2---:R-:W-:Y:S05]  /*9b00*/  @!P0 NANOSLEEP.SYNCS 0x989680 ;  /* 0x009896800000895d */ /* 0x004fea0003900000 */
[----:B------:R-:W2:Y:S02]  /*9b10*/  @!P0 SYNCS.PHASECHK.TRANS64 P0, [R0+URZ], R3 ;  /* 0x00000003000085a7 */ /* 0x000ea400080010ff */
[----:B--2---:R-:W-:Y:S05]  /*9b20*/  @!P0 BRA `(.L_x_139) ;  /* 0xfffffffc00f08947 */ /* 0x004fea000383ffff */
[----:B------:R-:W-:Y:S05]  /*9b30*/  BRA `(.L_x_140) ;  /* 0xffffff8c008c7947 */ /* 0x000fea000383ffff */
.L_x_45:
[----:B------:R-:W-:-:S07]  /*9b40*/  MOV R0, UR5 ;  /* 0x0000000500007c02 */ /* 0x000fce0008000f00 */
.L_x_141:
[----:B-1----:R1:W2:Y:S02]  /*9b50*/  SYNCS.PHASECHK.TRANS64.TRYWAIT P0, [R0+URZ], R3 ;  /* 0x00000003000075a7 */ /* 0x0022a400080011ff */
[----:B--2---:R-:W-:Y:S05]  /*9b60*/  @!P0 NANOSLEEP.SYNCS 0x989680 ;  /* 0x009896800000895d */ /* 0x004fea0003900000 */
[----:B------:R-:W2:Y:S02]  /*9b70*/  @!P0 SYNCS.PHASECHK.TRANS64 P0, [R0+URZ], R3 ;  /* 0x00000003000085a7 */ /* 0x000ea400080010ff */
[----:B--2---:R-:W-:Y:S05]  /*9b80*/  @!P0 BRA `(.L_x_141) ;  /* 0xfffffffc00f08947 */ /* 0x004fea000383ffff */
[----:B------:R-:W-:Y:S05]  /*9b90*/  BRA `(.L_x_142) ;  /* 0xffffff8c00987947 */ /* 0x000fea000383ffff */
.L_x_46:
[----:B------:R-:W-:-:S07]  /*9ba0*/  MOV R0, UR5 ;  /* 0x0000000500007c02 */ /* 0x000fce0008000f00 */
.L_x_143:
[----:B-1----:R1:W2:Y:S02]  /*9bb0*/  SYNCS.PHASECHK.TRANS64.TRYWAIT P0, [R0+URZ], R3 ;  /* 0x00000003000075a7 */ /* 0x0022a400080011ff */
[----:B--2---:R-:W-:Y:S05]  /*9bc0*/  @!P0 NANOSLEEP.SYNCS 0x989680 ;  /* 0x009896800000895d */ /* 0x004fea0003900000 */
[----:B------:R-:W2:Y:S02]  /*9bd0*/  @!P0 SYNCS.PHASECHK.TRANS64 P0, [R0+URZ], R3 ;  /* 0x00000003000085a7 */ /* 0x000ea400080010ff */
[----:B--2---:R-:W-:Y:S05]  /*9be0*/  @!P0 BRA `(.L_x_143) ;  /* 0xfffffffc00f08947 */ /* 0x004fea000383ffff */
[----:B------:R-:W-:Y:S05]  /*9bf0*/  BRA `(.L_x_144) ;  /* 0xffffff8c00a47947 */ /* 0x000fea000383ffff */
.L_x_49:
[----:B--2---:R2:W3:Y:S02]  /*9c00*/  SYNCS.PHASECHK.TRANS64.TRYWAIT P0, [R2+URZ+0x100], R5 ;  /* 0x00010005020075a7 */ /* 0x0044e400080011ff */
[----:B---3--:R-:W-:Y:S05]  /*9c10*/  @!P0 NANOSLEEP.SYNCS 0x989680 ;  /* 0x009896800000895d */ /* 0x008fea0003900000 */
[----:B------:R-:W3:Y:S02]  /*9c20*/  @!P0 SYNCS.PHASECHK.TRANS64 P0, [R2+URZ+0x100], R5 ;  /* 0x00010005020085a7 */ /* 0x000ee400080010ff */
[----:B---3--:R-:W-:Y:S05]  /*9c30*/  @!P0 BRA `(.L_x_49) ;  /* 0xfffffffc00f08947 */ /* 0x008fea000383ffff */
[----:B------:R-:W-:Y:S05]  /*9c40*/  BRA `(.L_x_145) ;  /* 0xffffff9000087947 */ /* 0x000fea000383ffff */
.L_x_50:
[----:B------:R-:W-:-:S07]  /*9c50*/  MOV R2, UR4 ;  /* 0x0000000400027c02 */ /* 0x000fce0008000f00 */
.L_x_146:
[----:B--2---:R2:W3:Y:S02]  /*9c60*/  SYNCS.PHASECHK.TRANS64.TRYWAIT P0, [R2+URZ+0xb0], R5 ;  /* 0x0000b005020075a7 */ /* 0x0044e400080011ff */
[----:B---3--:R-:W-:Y:S05]  /*9c70*/  @!P0 NANOSLEEP.SYNCS 0x989680 ;  /* 0x009896800000895d */ /* 0x008fea0003900000 */
[----:B------:R-:W3:Y:S02]  /*9c80*/  @!P0 SYNCS.PHASECHK.TRANS64 P0, [R2+URZ+0xb0], R5 ;  /* 0x0000b005020085a7 */ /* 0x000ee400080010ff */
[----:B---3--:R-:W-:Y:S05]  /*9c90*/  @!P0 BRA `(.L_x_146) ;  /* 0xfffffffc00f08947 */ /* 0x008fea000383ffff */
[----:B------:R-:W-:Y:S05]  /*9ca0*/  BRA `(.L_x_147) ;  /* 0xffffff9000187947 */ /* 0x000fea000383ffff */
.L_x_51:
[----:B--2---:R2:W3:Y:S02]  /*9cb0*/  SYNCS.PHASECHK.TRANS64.TRYWAIT P1, [R2+URZ+0xa0], R5 ;  /* 0x0000a005020075a7 */ /* 0x0044e400080211ff */
[----:B---3--:R-:W-:Y:S05]  /*9cc0*/  @!P1 NANOSLEEP.SYNCS 0x989680 ;  /* 0x009896800000995d */ /* 0x008fea0003900000 */
[----:B------:R-:W3:Y:S02]  /*9cd0*/  @!P1 SYNCS.PHASECHK.TRANS64 P1, [R2+URZ+0xa0], R5 ;  /* 0x0000a005020095a7 */ /* 0x000ee400080210ff */
[----:B---3--:R-:W-:Y:S05]  /*9ce0*/  @!P1 BRA `(.L_x_51) ;  /* 0xfffffffc00f09947 */ /* 0x008fea000383ffff */
[----:B------:R-:W-:Y:S05]  /*9cf0*/  BRA `(.L_x_148) ;  /* 0xffffff9000487947 */ /* 0x000fea000383ffff */
.L_x_54:
[----:B------:R-:W-:-:S07]  /*9d00*/  MOV R0, UR4 ;  /* 0x0000000400007c02 */ /* 0x000fce0008000f00 */
.L_x_149:
[----:B--2---:R2:W3:Y:S02]  /*9d10*/  SYNCS.PHASECHK.TRANS64.TRYWAIT P0, [R0+URZ+0xb0], R3 ;  /* 0x0000b003000075a7 */ /* 0x0044e400080011ff */
[----:B---3--:R-:W-:Y:S05]  /*9d20*/  @!P0 NANOSLEEP.SYNCS 0x989680 ;  /* 0x009896800000895d */ /* 0x008fea0003900000 */
[----:B------:R-:W3:Y:S02]  /*9d30*/  @!P0 SYNCS.PHASECHK.TRANS64 P0, [R0+URZ+0xb0], R3 ;  /* 0x0000b003000085a7 */ /* 0x000ee400080010ff */
[----:B---3--:R-:W-:Y:S05]  /*9d40*/  @!P0 BRA `(.L_x_149) ;  /* 0xfffffffc00f08947 */ /* 0x008fea000383ffff */
[----:B------:R-:W-:Y:S05]  /*9d50*/  BRA `(.L_x_53) ;  /* 0xffffff90009c7947 */ /* 0x000fea000383ffff */
.L_x_61:
[----:B-1----:R1:W2:Y:S02]  /*9d60*/  SYNCS.PHASECHK.TRANS64.TRYWAIT P1, [R0+URZ+0xa0], R5 ;  /* 0x0000a005000075a7 */ /* 0x0022a400080211ff */
[----:B--2---:R-:W-:Y:S05]  /*9d70*/  @!P1 NANOSLEEP.SYNCS 0x989680 ;  /* 0x009896800000995d */ /* 0x004fea0003900000 */
[----:B------:R-:W2:Y:S02]  /*9d80*/  @!P1 SYNCS.PHASECHK.TRANS64 P1, [R0+URZ+0xa0], R5 ;  /* 0x0000a005000095a7 */ /* 0x000ea400080210ff */
[----:B--2---:R-:W-:Y:S05]  /*9d90*/  @!P1 BRA `(.L_x_61) ;  /* 0xfffffffc00f09947 */ /* 0x004fea000383ffff */
[----:B------:R-:W-:Y:S05]  /*9da0*/  BRA `(.L_x_150) ;  /* 0xffffff9800147947 */ /* 0x000fea000383ffff */
.L_x_62:
[----:B------:R-:W-:-:S07]  /*9db0*/  MOV R3, UR31 ;  /* 0x0000001f00037c02 */ /* 0x000fce0008000f00 */
.L_x_151:
[----:B-1----:R1:W2:Y:S02]  /*9dc0*/  SYNCS.PHASECHK.TRANS64.TRYWAIT P0, [R3+URZ+0xe0], R0 ;  /* 0x0000e000030075a7 */ /* 0x0022a400080011ff */
[----:B--2---:R-:W-:Y:S05]  /*9dd0*/  @!P0 NANOSLEEP.SYNCS 0x989680 ;  /* 0x009896800000895d */ /* 0x004fea0003900000 */
[----:B------:R-:W2:Y:S02]  /*9de0*/  @!P0 SYNCS.PHASECHK.TRANS64 P0, [R3+URZ+0xe0], R0 ;  /* 0x0000e000030085a7 */ /* 0x000ea400080010ff */
[----:B--2---:R-:W-:Y:S05]  /*9df0*/  @!P0 BRA `(.L_x_151) ;  /* 0xfffffffc00f08947 */ /* 0x004fea000383ffff */
[----:B------:R-:W-:Y:S05]  /*9e00*/  BRA `(.L_x_152) ;  /* 0xffffff9800647947 */ /* 0x000fea000383ffff */
.L_x_65:
[----:B------:R-:W-:Y:S07]  /*9e10*/  MOV R0, UR5 ;  /* 0x0000000500007c02 */ /* 0x000fee0008000f00 */
.L_x_153:
[----:B-1----:R1:W2:Y:S02]  /*9e20*/  SYNCS.PHASECHK.TRANS64.TRYWAIT P0, [R0+URZ], R3 ;  /* 0x00000003000075a7 */ /* 0x0022a400080011ff */
[----:B--2---:R-:W-:Y:S05]  /*9e30*/  @!P0 NANOSLEEP.SYNCS 0x989680 ;  /* 0x009896800000895d */ /* 0x004fea0003900000 */
[----:B------:R-:W2:Y:S02]  /*9e40*/  @!P0 SYNCS.PHASECHK.TRANS64 P0, [R0+URZ], R3 ;  /* 0x00000003000085a7 */ /* 0x000ea400080010ff */
[----:B--2---:R-:W-:Y:S05]  /*9e50*/  @!P0 BRA `(.L_x_153) ;  /* 0xfffffffc00f08947 */ /* 0x004fea000383ffff */
[----:B------:R-:W-:Y:S05]  /*9e60*/  BRA `(.L_x_64) ;  /* 0xffffff9800807947 */ /* 0x000fea000383ffff */
.L_x_68:
[----:B------:R-:W-:-:S07]  /*9e70*/  MOV R0, UR4 ;  /* 0x0000000400007c02 */ /* 0x000fce0008000f00 */
.L_x_154:
[----:B--2---:R2:W4:Y:S02]  /*9e80*/  SYNCS.PHASECHK.TRANS64.TRYWAIT P0, [R0+URZ], R3 ;  /* 0x00000003000075a7 */ /* 0x00452400080011ff */
[----:B----4-:R-:W-:Y:S05]  /*9e90*/  @!P0 NANOSLEEP.SYNCS 0x989680 ;  /* 0x009896800000895d */ /* 0x010fea0003900000 */
[----:B------:R-:W4:Y:S02]  /*9ea0*/  @!P0 SYNCS.PHASECHK.TRANS64 P0, [R0+URZ], R3 ;  /* 0x00000003000085a7 */ /* 0x000f2400080010ff */
[----:B----4-:R-:W-:Y:S05]  /*9eb0*/  @!P0 BRA `(.L_x_154) ;  /* 0xfffffffc00f08947 */ /* 0x010fea000383ffff */
[----:B------:R-:W-:Y:S05]  /*9ec0*/  BRA `(.L_x_155) ;  /* 0xffffff9c005c7947 */ /* 0x000fea000383ffff */
.L_x_69:
[----:B------:R-:W-:-:S07]  /*9ed0*/  MOV R0, UR5 ;  /* 0x0000000500007c02 */ /* 0x000fce0008000f00 */
.L_x_156:
[----:B-1----:R1:W2:Y:S02]  /*9ee0*/  SYNCS.PHASECHK.TRANS64.TRYWAIT P0, [R0+URZ], R3 ;  /* 0x00000003000075a7 */ /* 0x0022a400080011ff */
[----:B--2---:R-:W-:Y:S05]  /*9ef0*/  @!P0 NANOSLEEP.SYNCS 0x989680 ;  /* 0x009896800000895d */ /* 0x004fea0003900000 */
[----:B------:R-:W2:Y:S02]  /*9f00*/  @!P0 SYNCS.PHASECHK.TRANS64 P0, [R0+URZ], R3 ;  /* 0x00000003000085a7 */ /* 0x000ea400080010ff */
[----:B--2---:R-:W-:Y:S05]  /*9f10*/  @!P0 BRA `(.L_x_156) ;  /* 0xfffffffc00f08947 */ /* 0x004fea000383ffff */
[----:B------:R-:W-:Y:S05]  /*9f20*/  BRA `(.L_x_157) ;  /* 0xffffff9c00687947 */ /* 0x000fea000383ffff */
.L_x_70:
[----:B------:R-:W-:-:S07]  /*9f30*/  MOV R0, UR5 ;  /* 0x0000000500007c02 */ /* 0x000fce0008000f00 */
.L_x_158:
[----:B-1----:R1:W2:Y:S02]  /*9f40*/  SYNCS.PHASECHK.TRANS64.TRYWAIT P0, [R0+URZ], R3 ;  /* 0x00000003000075a7 */ /* 0x0022a400080011ff */
[----:B--2---:R-:W-:Y:S05]  /*9f50*/  @!P0 NANOSLEEP.SYNCS 0x989680 ;  /* 0x009896800000895d */ /* 0x004fea0003900000 */
[----:B------:R-:W2:Y:S02]  /*9f60*/  @!P0 SYNCS.PHASECHK.TRANS64 P0, [R0+URZ], R3 ;  /* 0x00000003000085a7 */ /* 0x000ea400080010ff */
[----:B--2---:R-:W-:Y:S05]  /*9f70*/  @!P0 BRA `(.L_x_158) ;  /* 0xfffffffc00f08947 */ /* 0x004fea000383ffff */
[----:B------:R-:W-:Y:S05]  /*9f80*/  BRA `(.L_x_159) ;  /* 0xffffff9c00747947 */ /* 0x000fea000383ffff */
.L_x_71:
[----:B------:R-:W-:-:S07]  /*9f90*/  MOV R0, UR4 ;  /* 0x0000000400007c02 */ /* 0x000fce0008000f00 */
.L_x_160:
[----:B-1----:R1:W2:Y:S02]  /*9fa0*/  SYNCS.PHASECHK.TRANS64.TRYWAIT P0, [R0+URZ], R3 ;  /* 0x00000003000075a7 */ /* 0x0022a400080011ff */
[----:B--2---:R-:W-:Y:S05]  /*9fb0*/  @!P0 NANOSLEEP.SYNCS 0x989680 ;  /* 0x009896800000895d */ /* 0x004fea0003900000 */
[----:B------:R-:W2:Y:S02]  /*9fc0*/  @!P0 SYNCS.PHASECHK.TRANS64 P0, [R0+URZ], R3 ;  /* 0x00000003000085a7 */ /* 0x000ea400080010ff */
[----:B--2---:R-:W-:Y:S05]  /*9fd0*/  @!P0 BRA `(.L_x_160) ;  /* 0xfffffffc00f08947 */ /* 0x004fea000383ffff */
[----:B------:R-:W-:Y:S05]  /*9fe0*/  BRA `(.L_x_161) ;  /* 0xffffff9c00807947 */ /* 0x000fea000383ffff */
.L_x_76:
[----:B--2---:R2:W3:Y:S02]  /*9ff0*/  SYNCS.PHASECHK.TRANS64.TRYWAIT P0, [R12+URZ+0xa0], R9 ;  /* 0x0000a0090c0075a7 */ /* 0x0044e400080011ff */
[----:B---3--:R-:W-:Y:S05]  /*a000*/  @!P0 NANOSLEEP.SYNCS 0x989680 ;  /* 0x009896800000895d */ /* 0x008fea0003900000 */
[----:B------:R-:W3:Y:S02]  /*a010*/  @!P0 SYNCS.PHASECHK.TRANS64 P0, [R12+URZ+0xa0], R9 ;  /* 0x0000a0090c0085a7 */ /* 0x000ee400080010ff */
[----:B---3--:R-:W-:Y:S05]  /*a020*/  @!P0 BRA `(.L_x_76) ;  /* 0xfffffffc00f08947 */ /* 0x008fea000383ffff */
[----:B------:R-:W-:Y:S05]  /*a030*/  BRA `(.L_x_162) ;  /* 0xffffffa000b07947 */ /* 0x000fea000383ffff */
.L_x_79:
[----:B------:R-:W-:Y:S07]  /*a040*/  MOV R0, UR21 ;  /* 0x0000001500007c02 */ /* 0x000fee0008000f00 */
.L_x_163:
[----:B--2---:R2:W3:Y:S02]  /*a050*/  SYNCS.PHASECHK.TRANS64.TRYWAIT P2, [R0+URZ+0x98], R11 ;  /* 0x0000980b000075a7 */ /* 0x0044e400080411ff */
[----:B---3--:R-:W-:Y:S05]  /*a060*/  @!P2 NANOSLEEP.SYNCS 0x989680 ;  /* 0x009896800000a95d */ /* 0x008fea0003900000 */
[----:B------:R-:W3:Y:S02]  /*a070*/  @!P2 SYNCS.PHASECHK.TRANS64 P2, [R0+URZ+0x98], R11 ;  /* 0x0000980b0000a5a7 */ /* 0x000ee400080410ff */
[----:B---3--:R-:W-:Y:S05]  /*a080*/  @!P2 BRA `(.L_x_163) ;  /* 0xfffffffc00f0a947 */ /* 0x008fea000383ffff */
[----:B------:R-:W-:Y:S05]  /*a090*/  BRA `(.L_x_78) ;  /* 0xffffffa800187947 */ /* 0x000fea000383ffff */
.L_x_82:
[----:B--2---:R-:W-:Y:S07]  /*a0a0*/  MOV R0, UR21 ;  /* 0x0000001500007c02 */ /* 0x004fee0008000f00 */
.L_x_164:
[----:B--2---:R2:W3:Y:S02]  /*a0b0*/  SYNCS.PHASECHK.TRANS64.TRYWAIT P0, [R0+URZ+0x70], R9 ;  /* 0x00007009000075a7 */ /* 0x0044e400080011ff */
[----:B---3--:R-:W-:Y:S05]  /*a0c0*/  @!P0 NANOSLEEP.SYNCS 0x989680 ;  /* 0x009896800000895d */ /* 0x008fea0003900000 */
[----:B------:R-:W3:Y:S02]  /*a0d0*/  @!P0 SYNCS.PHASECHK.TRANS64 P0, [R0+URZ+0x70], R9 ;  /* 0x00007009000085a7 */ /* 0x000ee400080010ff */
[----:B---3--:R-:W-:Y:S05]  /*a0e0*/  @!P0 BRA `(.L_x_164) ;  /* 0xfffffffc00f08947 */ /* 0x008fea000383ffff */
[----:B------:R-:W-:Y:S05]  /*a0f0*/  BRA `(.L_x_165) ;  /* 0xffffffa800747947 */ /* 0x000fea000383ffff */
.L_x_83:
[----:B------:R-:W-:Y:S07]  /*a100*/  MOV R0, UR21 ;  /* 0x0000001500007c02 */ /* 0x000fee0008000f00 */
.L_x_166:
[----:B--2---:R2:W3:Y:S02]  /*a110*/  SYNCS.PHASECHK.TRANS64.TRYWAIT P0, [R0+URZ+0x78], R9 ;  /* 0x00007809000075a7 */ /* 0x0044e400080011ff */
[----:B---3--:R-:W-:Y:S05]  /*a120*/  @!P0 NANOSLEEP.SYNCS 0x989680 ;  /* 0x009896800000895d */ /* 0x008fea0003900000 */
[----:B------:R-:W3:Y:S02]  /*a130*/  @!P0 SYNCS.PHASECHK.TRANS64 P0, [R0+URZ+0x78], R9 ;  /* 0x00007809000085a7 */ /* 0x000ee400080010ff */
[----:B---3--:R-:W-:Y:S05]  /*a140*/  @!P0 BRA `(.L_x_166) ;  /* 0xfffffffc00f08947 */ /* 0x008fea000383ffff */
[----:B------:R-:W-:Y:S05]  /*a150*/  BRA `(.L_x_167) ;  /* 0xffffffa800ac7947 */ /* 0x000fea000383ffff */
.L_x_84:
[----:B------:R-:W-:Y:S07]  /*a160*/  MOV R0, UR21 ;  /* 0x0000001500007c02 */ /* 0x000fee0008000f00 */
.L_x_168:
[----:B--2---:R2:W3:Y:S02]  /*a170*/  SYNCS.PHASECHK.TRANS64.TRYWAIT P0, [R0+URZ+0x80], R9 ;  /* 0x00008009000075a7 */ /* 0x0044e400080011ff */
[----:B---3--:R-:W-:Y:S05]  /*a180*/  @!P0 NANOSLEEP.SYNCS 0x989680 ;  /* 0x009896800000895d */ /* 0x008fea0003900000 */
[----:B------:R-:W3:Y:S02]  /*a190*/  @!P0 SYNCS.PHASECHK.TRANS64 P0, [R0+URZ+0x80], R9 ;  /* 0x00008009000085a7 */ /* 0x000ee400080010ff */
[----:B---3--:R-:W-:Y:S05]  /*a1a0*/  @!P0 BRA `(.L_x_168) ;  /* 0xfffffffc00f08947 */ /* 0x008fea000383ffff */
[----:B------:R-:W-:Y:S05]  /*a1b0*/  BRA `(.L_x_169) ;  /* 0xffffffa800f07947 */ /* 0x000fea000383ffff */
.L_x_85:
[----:B------:R-:W-:Y:S07]  /*a1c0*/  MOV R0, UR21 ;  /* 0x0000001500007c02 */ /* 0x000fee0008000f00 */
.L_x_170:
[----:B--2---:R2:W3:Y:S02]  /*a1d0*/  SYNCS.PHASECHK.TRANS64.TRYWAIT P0, [R0+URZ+0x88], R9 ;  /* 0x00008809000075a7 */ /* 0x0044e400080011ff */
[----:B---3--:R-:W-:Y:S05]  /*a1e0*/  @!P0 NANOSLEEP.SYNCS 0x989680 ;  /* 0x009896800000895d */ /* 0x008fea0003900000 */
[----:B------:R-:W3:Y:S02]  /*a1f0*/  @!P0 SYNCS.PHASECHK.TRANS64 P0, [R0+URZ+0x88], R9 ;  /* 0x00008809000085a7 */ /* 0x000ee400080010ff */
[----:B---3--:R-:W-:Y:S05]  /*a200*/  @!P0 BRA `(.L_x_170) ;  /* 0xfffffffc00f08947 */ /* 0x008fea000383ffff */
[----:B------:R-:W-:Y:S05]  /*a210*/  BRA `(.L_x_171) ;  /* 0xffffffac00307947 */ /* 0x000fea000383ffff */
.L_x_87:
[----:B------:R-:W-:-:S07]  /*a220*/  MOV R0, UR21 ;  /* 0x0000001500007c02 */ /* 0x000fce0008000f00 */
.L_x_172:
[----:B---3--:R3:W4:Y:S02]  /*a230*/  SYNCS.PHASECHK.TRANS64.TRYWAIT P0, [R0+URZ+0x70], R3 ;  /* 0x00007003000075a7 */ /* 0x00872400080011ff */
[----:B----4-:R-:W-:Y:S05]  /*a240*/  @!P0 NANOSLEEP.SYNCS 0x989680 ;  /* 0x009896800000895d */ /* 0x010fea0003900000 */
[----:B------:R-:W4:Y:S02]  /*a250*/  @!P0 SYNCS.PHASECHK.TRANS64 P0, [R0+URZ+0x70], R3 ;  /* 0x00007003000085a7 */ /* 0x000f2400080010ff */
[----:B----4-:R-:W-:Y:S05]  /*a260*/  @!P0 BRA `(.L_x_172) ;  /* 0xfffffffc00f08947 */ /* 0x010fea000383ffff */
[----:B------:R-:W-:Y:S05]  /*a270*/  BRA `(.L_x_173) ;  /* 0xffffffac00a47947 */ /* 0x000fea000383ffff */
.L_x_88:
[----:B---3--:R-:W-:-:S07]  /*a280*/  MOV R0, UR21 ;  /* 0x0000001500007c02 */ /* 0x008fce0008000f00 */
.L_x_174:
[----:B---3--:R3:W4:Y:S02]  /*a290*/  SYNCS.PHASECHK.TRANS64.TRYWAIT P0, [R0+URZ+0x78], R3 ;  /* 0x00007803000075a7 */ /* 0x00872400080011ff */
[----:B----4-:R-:W-:Y:S05]  /*a2a0*/  @!P0 NANOSLEEP.SYNCS 0x989680 ;  /* 0x009896800000895d */ /* 0x010fea0003900000 */
[----:B------:R-:W4:Y:S02]  /*a2b0*/  @!P0 SYNCS.PHASECHK.TRANS64 P0, [R0+URZ+0x78], R3 ;  /* 0x00007803000085a7 */ /* 0x000f2400080010ff */
[----:B----4-:R-:W-:Y:S05]  /*a2c0*/  @!P0 BRA `(.L_x_174) ;  /* 0xfffffffc00f08947 */ /* 0x010fea000383ffff */
[----:B------:R-:W-:Y:S05]  /*a2d0*/  BRA `(.L_x_175) ;  /* 0xffffffac00947947 */ /* 0x000fea000383ffff */
.L_x_89:
[----:B---3--:R-:W-:-:S07]  /*a2e0*/  MOV R0, UR21 ;  /* 0x0000001500007c02 */ /* 0x008fce0008000f00 */
.L_x_176:
[----:B---3--:R3:W4:Y:S02]  /*a2f0*/  SYNCS.PHASECHK.TRANS64.TRYWAIT P0, [R0+URZ+0x80], R3 ;  /* 0x00008003000075a7 */ /* 0x00872400080011ff */
[----:B----4-:R-:W-:Y:S05]  /*a300*/  @!P0 NANOSLEEP.SYNCS 0x989680 ;  /* 0x009896800000895d */ /* 0x010fea0003900000 */
[----:B------:R-:W4:Y:S02]  /*a310*/  @!P0 SYNCS.PHASECHK.TRANS64 P0, [R0+URZ+0x80], R3 ;  /* 0x00008003000085a7 */ /* 0x000f2400080010ff */
[----:B----4-:R-:W-:Y:S05]  /*a320*/  @!P0 BRA `(.L_x_176) ;  /* 0xfffffffc00f08947 */ /* 0x010fea000383ffff */
[----:B------:R-:W-:Y:S05]  /*a330*/  BRA `(.L_x_177) ;  /* 0xffffffac00847947 */ /* 0x000fea000383ffff */
.L_x_91:
[----:B-1----:R1:W2:Y:S02]  /*a340*/  SYNCS.PHASECHK.TRANS64.TRYWAIT P0, [R3+URZ+0xa0], R0 ;  /* 0x0000a000030075a7 */ /* 0x0022a400080011ff */
[----:B--2---:R-:W-:Y:S05]  /*a350*/  @!P0 NANOSLEEP.SYNCS 0x989680 ;  /* 0x009896800000895d */ /* 0x004fea0003900000 */
[----:B------:R-:W2:Y:S02]  /*a360*/  @!P0 SYNCS.PHASECHK.TRANS64 P0, [R3+URZ+0xa0], R0 ;  /* 0x0000a000030085a7 */ /* 0x000ea400080010ff */
[----:B--2---:R-:W-:Y:S05]  /*a370*/  @!P0 BRA `(.L_x_91) ;  /* 0xfffffffc00f08947 */ /* 0x004fea000383ffff */
[----:B------:R-:W-:Y:S05]  /*a380*/  BRA `(.L_x_178) ;  /* 0xffffffb000547947 */ /* 0x000fea000383ffff */
.L_x_102:
[----:B--2---:R2:W1:Y:S02]  /*a390*/  SYNCS.PHASECHK.TRANS64.TRYWAIT P1, [R2+URZ+0x50], R3 ;  /* 0x00005003020075a7 */ /* 0x00446400080211ff */
[----:B-1----:R-:W-:Y:S05]  /*a3a0*/  @!P1 NANOSLEEP.SYNCS 0x989680 ;  /* 0x009896800000995d */ /* 0x002fea0003900000 */
[----:B------:R-:W1:Y:S02]  /*a3b0*/  @!P1 SYNCS.PHASECHK.TRANS64 P1, [R2+URZ+0x50], R3 ;  /* 0x00005003020095a7 */ /* 0x000e6400080210ff */
[----:B-1----:R-:W-:Y:S05]  /*a3c0*/  @!P1 BRA `(.L_x_102) ;  /* 0xfffffffc00f09947 */ /* 0x002fea000383ffff */
[----:B------:R-:W-:Y:S05]  /*a3d0*/  BRA `(.L_x_101) ;  /* 0xffffffbc00cc7947 */ /* 0x000fea000383ffff */
.L_x_104:
[----:B--2---:R2:W4:Y:S02]  /*a3e0*/  SYNCS.PHASECHK.TRANS64.TRYWAIT P0, [R71+URZ+0xc0], R4 ;  /* 0x0000c004470075a7 */ /* 0x00452400080011ff */
[----:B----4-:R-:W-:Y:S05]  /*a3f0*/  @!P0 NANOSLEEP.SYNCS 0x989680 ;  /* 0x009896800000895d */ /* 0x010fea0003900000 */
[----:B------:R-:W4:Y:S02]  /*a400*/  @!P0 SYNCS.PHASECHK.TRANS64 P0, [R71+URZ+0xc0], R4 ;  /* 0x0000c004470085a7 */ /* 0x000f2400080010ff */
[----:B----4-:R-:W-:Y:S05]  /*a410*/  @!P0 BRA `(.L_x_104) ;  /* 0xfffffffc00f08947 */ /* 0x010fea000383ffff */
[----:B------:R-:W-:Y:S05]  /*a420*/  BRA `(.L_x_103) ;  /* 0xffffffc0001c7947 */ /* 0x000fea000383ffff */
.L_x_112:
[----:B---3--:R3:W4:Y:S02]  /*a430*/  SYNCS.PHASECHK.TRANS64.TRYWAIT P0, [R112+URZ+0x50], R3 ;  /* 0x00005003700075a7 */ /* 0x00872400080011ff */
[----:B----4-:R-:W-:Y:S05]  /*a440*/  @!P0 NANOSLEEP.SYNCS 0x989680 ;  /* 0x009896800000895d */ /* 0x010fea0003900000 */
[----:B------:R-:W4:Y:S02]  /*a450*/  @!P0 SYNCS.PHASECHK.TRANS64 P0, [R112+URZ+0x50], R3 ;  /* 0x00005003700085a7 */ /* 0x000f2400080010ff */
[----:B----4-:R-:W-:Y:S05]  /*a460*/  @!P0 BRA `(.L_x_112) ;  /* 0xfffffffc00f08947 */ /* 0x010fea000383ffff */
[----:B------:R-:W-:Y:S05]  /*a470*/  BRA `(.L_x_111) ;  /* 0xffffffcc00107947 */ /* 0x000fea000383ffff */
.L_x_120:
[----:B---3--:R3:W4:Y:S02]  /*a480*/  SYNCS.PHASECHK.TRANS64.TRYWAIT P0, [R112+URZ+0x50], R5 ;  /* 0x00005005700075a7 */ /* 0x00872400080011ff */
[----:B----4-:R-:W-:Y:S05]  /*a490*/  @!P0 NANOSLEEP.SYNCS 0x989680 ;  /* 0x009896800000895d */ /* 0x010fea0003900000 */
[----:B------:R-:W4:Y:S02]  /*a4a0*/  @!P0 SYNCS.PHASECHK.TRANS64 P0, [R112+URZ+0x50], R5 ;  /* 0x00005005700085a7 */ /* 0x000f2400080010ff */
[----:B----4-:R-:W-:Y:S05]  /*a4b0*/  @!P0 BRA `(.L_x_120) ;  /* 0xfffffffc00f08947 */ /* 0x010fea000383ffff */
[----:B------:R-:W-:Y:S05]  /*a4c0*/  BRA `(.L_x_119) ;  /* 0xffffffd800507947 */ /* 0x000fea000383ffff */
.L_x_128:
[----:B---3--:R3:W4:Y:S02]  /*a4d0*/  SYNCS.PHASECHK.TRANS64.TRYWAIT P0, [R102+URZ+0x50], R3 ;  /* 0x00005003660075a7 */ /* 0x00872400080011ff */
[----:B----4-:R-:W-:Y:S05]  /*a4e0*/  @!P0 NANOSLEEP.SYNCS 0x989680 ;  /* 0x009896800000895d */ /* 0x010fea0003900000 */
[----:B------:R-:W4:Y:S02]  /*a4f0*/  @!P0 SYNCS.PHASECHK.TRANS64 P0, [R102+URZ+0x50], R3 ;  /* 0x00005003660085a7 */ /* 0x000f2400080010ff */
[----:B----4-:R-:W-:Y:S05]  /*a500*/  @!P0 BRA `(.L_x_128) ;  /* 0xfffffffc00f08947 */ /* 0x010fea000383ffff */
[----:B------:R-:W-:Y:S05]  /*a510*/  BRA `(.L_x_127) ;  /* 0xffffffe4009c7947 */ /* 0x000fea000383ffff */
        .weak           $__internal_0_$__cuda_sm10x_tcgen05_guardrail_trap_col_being_dealloced_not_returned_by_alloc
        .type           $__internal_0_$__cuda_sm10x_tcgen05_guardrail_trap_col_being_dealloced_not_returned_by_alloc,@function
        .size           $__internal_0_$__cuda_sm10x_tcgen05_guardrail_trap_col_being_dealloced_not_returned_by_alloc,($__internal_1_$__cuda_sm10x_tcgen05_guardrail_trap_phase_invalid_during_alloc - $__internal_0_$__cuda_sm10x_tcgen05_guardrail_trap_col_being_dealloced_not_returned_by_alloc)
$__internal_0_$__cuda_sm10x_tcgen05_guardrail_trap_col_being_dealloced_not_returned_by_alloc:
[----:B------:R-:W-:Y:S05]  /*a520*/  BPT.TRAP 0x1 ;  /* 0x000000040000795c */ /* 0x000fea0000300000 */
[----:B------:R-:W-:-:S04]  /*a530*/  HFMA2 R3, -RZ, RZ, 0, 0 ;  /* 0x00000000ff037431 */ /* 0x000fc800000001ff */
[----:B------:R-:W-:Y:S05]  /*a540*/  RET.REL.NODEC R2 `(_ZN7cutlass13device_kernelINS_4gemm6kernel13GemmUniversalIN4cute5tupleIJiiiiEEENS1_10collective13CollectiveMmaINS1_35MainloopSm100TmaUmmaWarpSpecializedILi5ELi2ELi4ENS5_IJNS4_1CILi2EEESB_NSA_ILi1EEEEEEEENS5_IJNSA_ILi64EEENSA_ILi256EEENSA_ILi128EEEEEENS_12float_e5m2_tENS5_IJlSC_lEEESJ_SK_NS4_8TiledMMAINS4_8MMA_AtomIJNS4_10MMA_TraitsINS4_19SM100_MMA_F8F6F4_SSEJSJ_SJ_fSF_SG_NS4_17integral_constantINS4_4UMMA5MajorELSR_0EEESS_NSP_INSQ_7ScaleInELST_0EEESU_EEEEEENS4_6LayoutINS5_IJSC_SC_SC_EEENS5_IJNSA_ILi0EEESZ_SZ_EEEEENS5_IJNS4_10UnderscoreES12_S12_EEEEENS4_23SM90_TMA_LOAD_MULTICASTENS4_14ComposedLayoutINS4_7SwizzleILi3ELi4ELi3EEENS4_18smem_ptr_flag_bitsILi8EEENSX_INS5_IJNSA_ILi8EEESH_EEENS5_IJSH_SC_EEEEEEEvNS4_8identityES15_S1F_vS1G_EENS_8epilogue10collective18CollectiveEpilogueINS1I_23Sm100TmaWarpSpecializedILi4ELi2ELi32ELb0ELb0EEEJSI_NS5_IJNSX_ISF_SC_EES1N_EEESJ_SK_SJ_SK_NS1I_6fusion15FusionCallbacksIS1M_NS1P_17LinearCombinationISJ_fSJ_fLNS_15FloatRoundStyleE2EEESI_S1O_JEEENS4_5SM1004TMEM4LOAD26SM100_TMEM_LOAD_16dp32b32xENS4_13SM90_TMA_LOADENS16_INS17_ILi2ELi4ELi3EEES1A_NSX_INS5_IJS1B_SF_EEENS5_IJSF_SC_EEEEEEENS4_39AutoVectorizingCopyWithAssumedAlignmentILi128EEENS4_14SM90_TMA_STOREES24_S26_S26_EEEvvEEEEvNT_6ParamsE) ;  /* 0xffffff5802ac7950 */ /* 0x000fea0003c3ffff */
        .weak           $__internal_1_$__cuda_sm10x_tcgen05_guardrail_trap_phase_invalid_during_alloc
        .type           $__internal_1_$__cuda_sm10x_tcgen05_guardrail_trap_phase_invalid_during_alloc,@function
        .size           $__internal_1_$__cuda_sm10x_tcgen05_guardrail_trap_phase_invalid_during_alloc,($__internal_2_$__cuda_sm10x_tcgen05_guardrail_trap_unallocated_columns_being_dealloced - $__internal_1_$__cuda_sm10x_tcgen05_guardrail_trap_phase_invalid_during_alloc)
$__internal_1_$__cuda_sm10x_tcgen05_guardrail_trap_phase_invalid_during_alloc:
[----:B------:R-:W-:Y:S05]  /*a550*/  BPT.TRAP 0x1 ;  /* 0x000000040000795c */ /* 0x000fea0000300000 */
[----:B------:R-:W-:-:S04]  /*a560*/  MOV R5, 0x0 ;  /* 0x0000000000057802 */ /* 0x000fc80000000f00 */
[----:B------:R-:W-:Y:S05]  /*a570*/  RET.REL.NODEC R4 `(_ZN7cutlass13device_kernelINS_4gemm6kernel13GemmUniversalIN4cute5tupleIJiiiiEEENS1_10collective13CollectiveMmaINS1_35MainloopSm100TmaUmmaWarpSpecializedILi5ELi2ELi4ENS5_IJNS4_1CILi2EEESB_NSA_ILi1EEEEEEEENS5_IJNSA_ILi64EEENSA_ILi256EEENSA_ILi128EEEEEENS_12float_e5m2_tENS5_IJlSC_lEEESJ_SK_NS4_8TiledMMAINS4_8MMA_AtomIJNS4_10MMA_TraitsINS4_19SM100_MMA_F8F6F4_SSEJSJ_SJ_fSF_SG_NS4_17integral_constantINS4_4UMMA5MajorELSR_0EEESS_NSP_INSQ_7ScaleInELST_0EEESU_EEEEEENS4_6LayoutINS5_IJSC_SC_SC_EEENS5_IJNSA_ILi0EEESZ_SZ_EEEEENS5_IJNS4_10UnderscoreES12_S12_EEEEENS4_23SM90_TMA_LOAD_MULTICASTENS4_14ComposedLayoutINS4_7SwizzleILi3ELi4ELi3EEENS4_18smem_ptr_flag_bitsILi8EEENSX_INS5_IJNSA_ILi8EEESH_EEENS5_IJSH_SC_EEEEEEEvNS4_8identityES15_S1F_vS1G_EENS_8epilogue10collective18CollectiveEpilogueINS1I_23Sm100TmaWarpSpecializedILi4ELi2ELi32ELb0ELb0EEEJSI_NS5_IJNSX_ISF_SC_EES1N_EEESJ_SK_SJ_SK_NS1I_6fusion15FusionCallbacksIS1M_NS1P_17LinearCombinationISJ_fSJ_fLNS_15FloatRoundStyleE2EEESI_S1O_JEEENS4_5SM1004TMEM4LOAD26SM100_TMEM_LOAD_16dp32b32xENS4_13SM90_TMA_LOADENS16_INS17_ILi2ELi4ELi3EEES1A_NSX_INS5_IJS1B_SF_EEENS5_IJSF_SC_EEEEEEENS4_39AutoVectorizingCopyWithAssumedAlignmentILi128EEENS4_14SM90_TMA_STOREES24_S26_S26_EEEvvEEEEvNT_6ParamsE) ;  /* 0xffffff5804a07950 */ /* 0x000fea0003c3ffff */
        .weak           $__internal_2_$__cuda_sm10x_tcgen05_guardrail_trap_unallocated_columns_being_dealloced
        .type           $__internal_2_$__cuda_sm10x_tcgen05_guardrail_trap_unallocated_columns_being_dealloced,@function
        .size           $__internal_2_$__cuda_sm10x_tcgen05_guardrail_trap_unallocated_columns_being_dealloced,(.L_x_180 - $__internal_2_$__cuda_sm10x_tcgen05_guardrail_trap_unallocated_columns_being_dealloced)
$__internal_2_$__cuda_sm10x_tcgen05_guardrail_trap_unallocated_columns_being_dealloced:
[----:B------:R-:W-:Y:S05]  /*a580*/  BPT.TRAP 0x1 ;  /* 0x000000040000795c */ /* 0x000fea0000300000 */
[----:B------:R-:W-:-:S04]  /*a590*/  HFMA2 R3, -RZ, RZ, 0, 0 ;  /* 0x00000000ff037431 */ /* 0x000fc800000001ff */
[----:B------:R-:W-:Y:S05]  /*a5a0*/  RET.REL.NODEC R2 `(_ZN7cutlass13device_kernelINS_4gemm6kernel13GemmUniversalIN4cute5tupleIJiiiiEEENS1_10collective13CollectiveMmaINS1_35MainloopSm100TmaUmmaWarpSpecializedILi5ELi2ELi4ENS5_IJNS4_1CILi2EEESB_NSA_ILi1EEEEEEEENS5_IJNSA_ILi64EEENSA_ILi256EEENSA_ILi128EEEEEENS_12float_e5m2_tENS5_IJlSC_lEEESJ_SK_NS4_8TiledMMAINS4_8MMA_AtomIJNS4_10MMA_TraitsINS4_19SM100_MMA_F8F6F4_SSEJSJ_SJ_fSF_SG_NS4_17integral_constantINS4_4UMMA5MajorELSR_0EEESS_NSP_INSQ_7ScaleInELST_0EEESU_EEEEEENS4_6LayoutINS5_IJSC_SC_SC_EEENS5_IJNSA_ILi0EEESZ_SZ_EEEEENS5_IJNS4_10UnderscoreES12_S12_EEEEENS4_23SM90_TMA_LOAD_MULTICASTENS4_14ComposedLayoutINS4_7SwizzleILi3ELi4ELi3EEENS4_18smem_ptr_flag_bitsILi8EEENSX_INS5_IJNSA_ILi8EEESH_EEENS5_IJSH_SC_EEEEEEEvNS4_8identityES15_S1F_vS1G_EENS_8epilogue10collective18CollectiveEpilogueINS1I_23Sm100TmaWarpSpecializedILi4ELi2ELi32ELb0ELb0EEEJSI_NS5_IJNSX_ISF_SC_EES1N_EEESJ_SK_SJ_SK_NS1I_6fusion15FusionCallbacksIS1M_NS1P_17LinearCombinationISJ_fSJ_fLNS_15FloatRoundStyleE2EEESI_S1O_JEEENS4_5SM1004TMEM4LOAD26SM100_TMEM_LOAD_16dp32b32xENS4_13SM90_TMA_LOADENS16_INS17_ILi2ELi4ELi3EEES1A_NSX_INS5_IJS1B_SF_EEENS5_IJSF_SC_EEEEEEENS4_39AutoVectorizingCopyWithAssumedAlignmentILi128EEENS4_14SM90_TMA_STOREES24_S26_S26_EEEvvEEEEvNT_6ParamsE) ;  /* 0xffffff5802947950 */ /* 0x000fea0003c3ffff */
.L_x_179:
[----:B------:R-:W-:-:S00]  /*a5b0*/  BRA `(.L_x_179) ;  /* 0xfffffffc00fc7947 */ /* 0x000fc0000383ffff */
[----:B------:R-:W-:-:S00]  /*a5c0*/  NOP ;  /* 0x0000000000007918 */ /* 0x000fc00000000000 */
        /* <DEDUP_REMOVED lines=11> */
.L_x_180:


//--------------------- .nv.global.init           --------------------------
	.section	.nv.global.init,"aw",@progbits
.nv.global.init:
	.type		$str$27,@object
	.size		$str$27,($str$28 - $str$27)
$str$27:
        /*0000*/ 	.byte	0x28, 0x61, 0x64, 0x64, 0x72, 0x65, 0x73, 0x73, 0x20, 0x26, 0x20, 0x6d, 0x61, 0x73, 0x6b, 0x29
        /*0010*/ 	.byte	0x20, 0x3d, 0x3d, 0x20, 0x30, 0x00
	.type		$str$28,@object
	.size		$str$28,($str$26 - $str$28)
$str$28:
        /*0016*/ 	.byte	0x2f, 0x74, 0x6d, 0x70, 0x2f, 0x63, 0x75, 0x74, 0x6c, 0x61, 0x73, 0x73, 0x5f, 0x73, 0x77, 0x65
        /*0026*/ 	.byte	0x65, 0x70, 0x5f, 0x73, 0x72, 0x63, 0x2f, 0x69, 0x6e, 0x63, 0x6c, 0x75, 0x64, 0x65, 0x2f, 0x63
        /*0036*/ 	.byte	0x75, 0x74, 0x65, 0x2f, 0x70, 0x6f, 0x69, 0x6e, 0x74, 0x65, 0x72, 0x5f, 0x66, 0x6c, 0x61, 0x67
        /*0046*/ 	.byte	0x67, 0x65, 0x64, 0x2e, 0x68, 0x70, 0x70, 0x00
	.type		$str$26,@object
	.size		$str$26,($str$25 - $str$26)
$str$26:
        /*004e*/ 	.byte	0x2f, 0x74, 0x6d, 0x70, 0x2f, 0x63, 0x75, 0x74, 0x6c, 0x61, 0x73, 0x73, 0x5f, 0x73, 0x77, 0x65
        /*005e*/ 	.byte	0x65, 0x70, 0x5f, 0x73, 0x72, 0x63, 0x2f, 0x69, 0x6e, 0x63, 0x6c, 0x75, 0x64, 0x65, 0x2f, 0x63
        /*006e*/ 	.byte	0x75, 0x74, 0x65, 0x2f, 0x61, 0x74, 0x6f, 0x6d, 0x2f, 0x63, 0x6f, 0x70, 0x79, 0x5f, 0x74, 0x72
        /*007e*/ 	.byte	0x61, 0x69, 0x74, 0x73, 0x5f, 0x73, 0x6d, 0x31, 0x30, 0x30, 0x2e, 0x68, 0x70, 0x70, 0x00
	.type		$str$25,@object
	.size		$str$25,(__unnamed_1 - $str$25)
$str$25:
        /*008d*/ 	.byte	0x28, 0x28, 0x75, 0x69, 0x6e, 0x74, 0x33, 0x32, 0x5f, 0x74, 0x28, 0x74, 0x68, 0x72, 0x65, 0x61
        /*009d*/ 	.byte	0x64, 0x49, 0x64, 0x78, 0x2e, 0x78, 0x29, 0x20, 0x2f, 0x20, 0x33, 0x32, 0x29, 0x20, 0x25, 0x20
        /*00ad*/ 	.byte	0x34, 0x29, 0x20, 0x3d, 0x3d, 0x20, 0x28, 0x28, 0x28, 0x74, 0x6d, 0x65, 0x6d, 0x5f, 0x61, 0x64
        /*00bd*/ 	.byte	0x64, 0x72, 0x20, 0x3e, 0x3e, 0x20, 0x31, 0x36, 0x29, 0x20, 0x2f, 0x20, 0x33, 0x32, 0x29, 0x20
        /*00cd*/ 	.byte	0x25, 0x20, 0x34, 0x29, 0x00
	.type		__unnamed_1,@object
	.size		__unnamed_1,(__unnamed_2 - __unnamed_1)
__unnamed_1:
        /*00d2*/ 	.byte	0x61, 0x75, 0x74, 0x6f, 0x20, 0x63, 0x75, 0x74, 0x65, 0x3a, 0x3a, 0x61, 0x73, 0x5f, 0x70, 0x6f
        /* <DEDUP_REMOVED lines=24> */
        /*0262*/ 	.byte	0x3c, 0x34, 0x30, 0x39, 0x36, 0x3e, 0x3e, 0x3e, 0x3e, 0x5d, 0x00
	.type		__unnamed_2,@object
	.size		__unnamed_2,(__unnamed_3 - __unnamed_2)
__unnamed_2:
        /* <DEDUP_REMOVED lines=26> */
	.type		__unnamed_3,@object
	.size		__unnamed_3,(.L_3 - __unnamed_3)
__unnamed_3:
        /* <DEDUP_REMOVED lines=40> */
        /*0688*/ 	.byte	0x74, 0x65, 0x3a, 0x3a, 0x43, 0x3c, 0x30, 0x3e, 0x3e, 0x3e, 0x3e, 0x5d, 0x00
.L_3:


//--------------------- .nv.shared._ZN7cutlass13device_kernelINS_4gemm6kernel13GemmUniversalIN4cute5tupleIJiiiiEEENS1_10collective13CollectiveMmaINS1_35MainloopSm100TmaUmmaWarpSpecializedILi5ELi2ELi4ENS5_IJNS4_1CILi2EEESB_NSA_ILi1EEEEEEEENS5_IJNSA_ILi64EEENSA_ILi256EEENSA_ILi128EEEEEENS_12float_e5m2_tENS5_IJlSC_lEEESJ_SK_NS4_8TiledMMAINS4_8MMA_AtomIJNS4_10MMA_TraitsINS4_19SM100_MMA_F8F6F4_SSEJSJ_SJ_fSF_SG_NS4_17integral_constantINS4_4UMMA5MajorELSR_0EEESS_NSP_INSQ_7ScaleInELST_0EEESU_EEEEEENS4_6LayoutINS5_IJSC_SC_SC_EEENS5_IJNSA_ILi0EEESZ_SZ_EEEEENS5_IJNS4_10UnderscoreES12_S12_EEEEENS4_23SM90_TMA_LOAD_MULTICASTENS4_14ComposedLayoutINS4_7SwizzleILi3ELi4ELi3EEENS4_18smem_ptr_flag_bitsILi8EEENSX_INS5_IJNSA_ILi8EEESH_EEENS5_IJSH_SC_EEEEEEEvNS4_8identityES15_S1F_vS1G_EENS_8epilogue10collective18CollectiveEpilogueINS1I_23Sm100TmaWarpSpecializedILi4ELi2ELi32ELb0ELb0EEEJSI_NS5_IJNSX_ISF_SC_EES1N_EEESJ_SK_SJ_SK_NS1I_6fusion15FusionCallbacksIS1M_NS1P_17LinearCombinationISJ_fSJ_fLNS_15FloatRoundStyleE2EEESI_S1O_JEEENS4_5SM1004TMEM4LOAD26SM100_TMEM_LOAD_16dp32b32xENS4_13SM90_TMA_LOADENS16_INS17_ILi2ELi4ELi3EEES1A_NSX_INS5_IJS1B_SF_EEENS5_IJSF_SC_EEEEEEENS4_39AutoVectorizingCopyWithAssumedAlignmentILi128EEENS4_14SM90_TMA_STOREES24_S26_S26_EEEvvEEEEvNT_6ParamsE --------------------------
	.section	.nv.shared._ZN7cutlass13device_kernelINS_4gemm6kernel13GemmUniversalIN4cute5tupleIJiiiiEEENS1_10collective13CollectiveMmaINS1_35MainloopSm100TmaUmmaWarpSpecializedILi5ELi2ELi4ENS5_IJNS4_1CILi2EEESB_NSA_ILi1EEEEEEEENS5_IJNSA_ILi64EEENSA_ILi256EEENSA_ILi128EEEEEENS_12float_e5m2_tENS5_IJlSC_lEEESJ_SK_NS4_8TiledMMAINS4_8MMA_AtomIJNS4_10MMA_TraitsINS4_19SM100_MMA_F8F6F4_SSEJSJ_SJ_fSF_SG_NS4_17integral_constantINS4_4UMMA5MajorELSR_0EEESS_NSP_INSQ_7ScaleInELST_0EEESU_EEEEEENS4_6LayoutINS5_IJSC_SC_SC_EEENS5_IJNSA_ILi0EEESZ_SZ_EEEEENS5_IJNS4_10UnderscoreES12_S12_EEEEENS4_23SM90_TMA_LOAD_MULTICASTENS4_14ComposedLayoutINS4_7SwizzleILi3ELi4ELi3EEENS4_18smem_ptr_flag_bitsILi8EEENSX_INS5_IJNSA_ILi8EEESH_EEENS5_IJSH_SC_EEEEEEEvNS4_8identityES15_S1F_vS1G_EENS_8epilogue10collective18CollectiveEpilogueINS1I_23Sm100TmaWarpSpecializedILi4ELi2ELi32ELb0ELb0EEEJSI_NS5_IJNSX_ISF_SC_EES1N_EEESJ_SK_SJ_SK_NS1I_6fusion15FusionCallbacksIS1M_NS1P_17LinearCombinationISJ_fSJ_fLNS_15FloatRoundStyleE2EEESI_S1O_JEEENS4_5SM1004TMEM4LOAD26SM100_TMEM_LOAD_16dp32b32xENS4_13SM90_TMA_LOADENS16_INS17_ILi2ELi4ELi3EEES1A_NSX_INS5_IJS1B_SF_EEENS5_IJSF_SC_EEEEEEENS4_39AutoVectorizingCopyWithAssumedAlignmentILi128EEENS4_14SM90_TMA_STOREES24_S26_S26_EEEvvEEEEvNT_6ParamsE,"aw",@nobits
	.sectionflags	@""
	.align	16
	.zero		1024


//--------------------- .nv.shared.reserved.0     --------------------------
	.section	.nv.shared.reserved.0,"aw",@nobits
	.weak		__nv_reservedSMEM_offset_0_alias
	.size		__nv_reservedSMEM_offset_0_alias, 0, 64
	.other		__nv_reservedSMEM_offset_0_alias,@"STO_CUDA_RESERVED_SHARED STV_DEFAULT"
__nv_reservedSMEM_offset_0_alias:
	.zero		0
.nv.shared.reserved.0:
	.zero		64
	.weak		__nv_reservedSMEM_tcgen05_partition
	.type		__nv_reservedSMEM_tcgen05_partition,@object
	.size		__nv_reservedSMEM_tcgen05_partition,(.L_0 - __nv_reservedSMEM_tcgen05_partition)
__nv_reservedSMEM_tcgen05_partition:
	.zero		32
.L_0:


//--------------------- .nv.global                --------------------------
	.section	.nv.global,"aw",@nobits
.nv.global:
	.type		_ZN39_INTERNAL_83d1025b_4_k_cu_4a26bbbc_94984cute1_E,@object
	.size		_ZN39_INTERNAL_83d1025b_4_k_cu_4a26bbbc_94984cute1_E,(_ZN39_INTERNAL_83d1025b_4_k_cu_4a26bbbc_94984cuda3std3__45__cpo6cbeginE - _ZN39_INTERNAL_83d1025b_4_k_cu_4a26bbbc_94984cute1_E)
_ZN39_INTERNAL_83d1025b_4_k_cu_4a26bbbc_94984cute1_E:
	.zero		1
	.type		_ZN39_INTERNAL_83d1025b_4_k_cu_4a26bbbc_94984cuda3std3__45__cpo6cbeginE,@object
	.size		_ZN39_INTERNAL_83d1025b_4_k_cu_4a26bbbc_94984cuda3std3__45__cpo6cbeginE,(_ZN39_INTERNAL_83d1025b_4_k_cu_4a26bbbc_94984cuda3std3__48in_placeE - _ZN39_INTERNAL_83d1025b_4_k_cu_4a26bbbc_94984cuda3std3__45__cpo6cbeginE)
_ZN39_INTERNAL_83d1025b_4_k_cu_4a26bbbc_94984cuda3std3__45__cpo6cbeginE:
	.zero		1
	.type		_ZN39_INTERNAL_83d1025b_4_k_cu_4a26bbbc_94984cuda3std3__48in_placeE,@object
	.size		_ZN39_INTERNAL_83d1025b_4_k_cu_4a26bbbc_94984cuda3std3__48in_placeE,(_ZN39_INTERNAL_83d1025b_4_k_cu_4a26bbbc_94984cuda3std6ranges3__45__cpo9iter_moveE - _ZN39_INTERNAL_83d1025b_4_k_cu_4a26bbbc_94984cuda3std3__48in_placeE)
_ZN39_INTERNAL_83d1025b_4_k_cu_4a26bbbc_94984cuda3std3__48in_placeE:
	.zero		1
	.type		_ZN39_INTERNAL_83d1025b_4_k_cu_4a26bbbc_94984cuda3std6ranges3__45__cpo9iter_moveE,@object
	.size		_ZN39_INTERNAL_83d1025b_4_k_cu_4a26bbbc_94984cuda3std6ranges3__45__cpo9iter_moveE,(_ZN39_INTERNAL_83d1025b_4_k_cu_4a26bbbc_94984cuda3std3__45__cpo5beginE - _ZN39_INTERNAL_83d1025b_4_k_cu_4a26bbbc_94984cuda3std6ranges3__45__cpo9iter_moveE)
_ZN39_INTERNAL_83d1025b_4_k_cu_4a26bbbc_94984cuda3std6ranges3__45__cpo9iter_moveE:
	.zero		1
	.type		_ZN39_INTERNAL_83d1025b_4_k_cu_4a26bbbc_94984cuda3std3__45__cpo5beginE,@object
	.size		_ZN39_INTERNAL_83d1025b_4_k_cu_4a26bbbc_94984cuda3std3__45__cpo5beginE,(_ZN39_INTERNAL_83d1025b_4_k_cu_4a26bbbc_94984cuda3std3__441_GLOBAL__N__83d1025b_4_k_cu_4a26bbbc_94986ignoreE - _ZN39_INTERNAL_83d1025b_4_k_cu_4a26bbbc_94984cuda3std3__45__cpo5beginE)
_ZN39_INTERNAL_83d1025b_4_k_cu_4a26bbbc_94984cuda3std3__45__cpo5beginE:
	.zero		1
	.type		_ZN39_INTERNAL_83d1025b_4_k_cu_4a26bbbc_94984cuda3std3__441_GLOBAL__N__83d1025b_4_k_cu_4a26bbbc_94986ignoreE,@object
	.size		_ZN39_INTERNAL_83d1025b_4_k_cu_4a26bbbc_94984cuda3std3__441_GLOBAL__N__83d1025b_4_k_cu_4a26bbbc_94986ignoreE,(_ZN39_INTERNAL_83d1025b_4_k_cu_4a26bbbc_94984cute7productE - _ZN39_INTERNAL_83d1025b_4_k_cu_4a26bbbc_94984cuda3std3__441_GLOBAL__N__83d1025b_4_k_cu_4a26bbbc_94986ignoreE)
_ZN39_INTERNAL_83d1025b_4_k_cu_4a26bbbc_94984cuda3std3__441_GLOBAL__N__83d1025b_4_k_cu_4a26bbbc_94986ignoreE:
	.zero		1
	.type		_ZN39_INTERNAL_83d1025b_4_k_cu_4a26bbbc_94984cute7productE,@object
	.size		_ZN39_INTERNAL_83d1025b_4_k_cu_4a26bbbc_94984cute7productE,(_ZN39_INTERNAL_83d1025b_4_k_cu_4a26bbbc_94984cuda3std3__45__cpo3endE - _ZN39_INTERNAL_83d1025b_4_k_cu_4a26bbbc_94984cute7productE)
_ZN39_INTERNAL_83d1025b_4_k_cu_4a26bbbc_94984cute7productE:
	.zero		1
	.type		_ZN39_INTERNAL_83d1025b_4_k_cu_4a26bbbc_94984cuda3std3__45__cpo3endE,@object
	.size		_ZN39_INTERNAL_83d1025b_4_k_cu_4a26bbbc_94984cuda3std3__45__cpo3endE,(_ZN39_INTERNAL_83d1025b_4_k_cu_4a26bbbc_94984cuda3std3__419piecewise_constructE - _ZN39_INTERNAL_83d1025b_4_k_cu_4a26bbbc_94984cuda3std3__45__cpo3endE)
_ZN39_INTERNAL_83d1025b_4_k_cu_4a26bbbc_94984cuda3std3__45__cpo3endE:
	.zero		1
	.type		_ZN39_INTERNAL_83d1025b_4_k_cu_4a26bbbc_94984cuda3std3__419piecewise_constructE,@object
	.size		_ZN39_INTERNAL_83d1025b_4_k_cu_4a26bbbc_94984cuda3std3__419piecewise_constructE,(_ZN39_INTERNAL_83d1025b_4_k_cu_4a26bbbc_94984cuda3std3__45__cpo4cendE - _ZN39_INTERNAL_83d1025b_4_k_cu_4a26bbbc_94984cuda3std3__419piecewise_constructE)
_ZN39_INTERNAL_83d1025b_4_k_cu_4a26bbbc_94984cuda3std3__419piecewise_constructE:
	.zero		1
	.type		_ZN39_INTERNAL_83d1025b_4_k_cu_4a26bbbc_94984cuda3std3__45__cpo4cendE,@object
	.size		_ZN39_INTERNAL_83d1025b_4_k_cu_4a26bbbc_94984cuda3std3__45__cpo4cendE,(_ZN39_INTERNAL_83d1025b_4_k_cu_4a26bbbc_94984cuda3std6ranges3__45__cpo4swapE - _ZN39_INTERNAL_83d1025b_4_k_cu_4a26bbbc_94984cuda3std3__45__cpo4cendE)
_ZN39_INTERNAL_83d1025b_4_k_cu_4a26bbbc_94984cuda3std3__45__cpo4cendE:
	.zero		1
	.type		_ZN39_INTERNAL_83d1025b_4_k_cu_4a26bbbc_94984cuda3std6ranges3__45__cpo4swapE,@object
	.size		_ZN39_INTERNAL_83d1025b_4_k_cu_4a26bbbc_94984cuda3std6ranges3__45__cpo4swapE,(.L_11 - _ZN39_INTERNAL_83d1025b_4_k_cu_4a26bbbc_94984cuda3std6ranges3__45__cpo4swapE)
_ZN39_INTERNAL_83d1025b_4_k_cu_4a26bbbc_94984cuda3std6ranges3__45__cpo4swapE:
	.zero		1
.L_11:


//--------------------- .nv.constant0._ZN7cutlass13device_kernelINS_4gemm6kernel13GemmUniversalIN4cute5tupleIJiiiiEEENS1_10collective13CollectiveMmaINS1_35MainloopSm100TmaUmmaWarpSpecializedILi5ELi2ELi4ENS5_IJNS4_1CILi2EEESB_NSA_ILi1EEEEEEEENS5_IJNSA_ILi64EEENSA_ILi256EEENSA_ILi128EEEEEENS_12float_e5m2_tENS5_IJlSC_lEEESJ_SK_NS4_8TiledMMAINS4_8MMA_AtomIJNS4_10MMA_TraitsINS4_19SM100_MMA_F8F6F4_SSEJSJ_SJ_fSF_SG_NS4_17integral_constantINS4_4UMMA5MajorELSR_0EEESS_NSP_INSQ_7ScaleInELST_0EEESU_EEEEEENS4_6LayoutINS5_IJSC_SC_SC_EEENS5_IJNSA_ILi0EEESZ_SZ_EEEEENS5_IJNS4_10UnderscoreES12_S12_EEEEENS4_23SM90_TMA_LOAD_MULTICASTENS4_14ComposedLayoutINS4_7SwizzleILi3ELi4ELi3EEENS4_18smem_ptr_flag_bitsILi8EEENSX_INS5_IJNSA_ILi8EEESH_EEENS5_IJSH_SC_EEEEEEEvNS4_8identityES15_S1F_vS1G_EENS_8epilogue10collective18CollectiveEpilogueINS1I_23Sm100TmaWarpSpecializedILi4ELi2ELi32ELb0ELb0EEEJSI_NS5_IJNSX_ISF_SC_EES1N_EEESJ_SK_SJ_SK_NS1I_6fusion15FusionCallbacksIS1M_NS1P_17LinearCombinationISJ_fSJ_fLNS_15FloatRoundStyleE2EEESI_S1O_JEEENS4_5SM1004TMEM4LOAD26SM100_TMEM_LOAD_16dp32b32xENS4_13SM90_TMA_LOADENS16_INS17_ILi2ELi4ELi3EEES1A_NSX_INS5_IJS1B_SF_EEENS5_IJSF_SC_EEEEEEENS4_39AutoVectorizingCopyWithAssumedAlignmentILi128EEENS4_14SM90_TMA_STOREES24_S26_S26_EEEvvEEEEvNT_6ParamsE --------------------------
	.section	.nv.constant0._ZN7cutlass13device_kernelINS_4gemm6kernel13GemmUniversalIN4cute5tupleIJiiiiEEENS1_10collective13CollectiveMmaINS1_35MainloopSm100TmaUmmaWarpSpecializedILi5ELi2ELi4ENS5_IJNS4_1CILi2EEESB_NSA_ILi1EEEEEEEENS5_IJNSA_ILi64EEENSA_ILi256EEENSA_ILi128EEEEEENS_12float_e5m2_tENS5_IJlSC_lEEESJ_SK_NS4_8TiledMMAINS4_8MMA_AtomIJNS4_10MMA_TraitsINS4_19SM100_MMA_F8F6F4_SSEJSJ_SJ_fSF_SG_NS4_17integral_constantINS4_4UMMA5MajorELSR_0EEESS_NSP_INSQ_7ScaleInELST_0EEESU_EEEEEENS4_6LayoutINS5_IJSC_SC_SC_EEENS5_IJNSA_ILi0EEESZ_SZ_EEEEENS5_IJNS4_10UnderscoreES12_S12_EEEEENS4_23SM90_TMA_LOAD_MULTICASTENS4_14ComposedLayoutINS4_7SwizzleILi3ELi4ELi3EEENS4_18smem_ptr_flag_bitsILi8EEENSX_INS5_IJNSA_ILi8EEESH_EEENS5_IJSH_SC_EEEEEEEvNS4_8identityES15_S1F_vS1G_EENS_8epilogue10collective18CollectiveEpilogueINS1I_23Sm100TmaWarpSpecializedILi4ELi2ELi32ELb0ELb0EEEJSI_NS5_IJNSX_ISF_SC_EES1N_EEESJ_SK_SJ_SK_NS1I_6fusion15FusionCallbacksIS1M_NS1P_17LinearCombinationISJ_fSJ_fLNS_15FloatRoundStyleE2EEESI_S1O_JEEENS4_5SM1004TMEM4LOAD26SM100_TMEM_LOAD_16dp32b32xENS4_13SM90_TMA_LOADENS16_INS17_ILi2ELi4ELi3EEES1A_NSX_INS5_IJS1B_SF_EEENS5_IJSF_SC_EEEEEEENS4_39AutoVectorizingCopyWithAssumedAlignmentILi128EEENS4_14SM90_TMA_STOREES24_S26_S26_EEEvvEEEEvNT_6ParamsE,"a",@progbits
	.sectionflags	@""
	.align	4
.nv.constant0._ZN7cutlass13device_kernelINS_4gemm6kernel13GemmUniversalIN4cute5tupleIJiiiiEEENS1_10collective13CollectiveMmaINS1_35MainloopSm100TmaUmmaWarpSpecializedILi5ELi2ELi4ENS5_IJNS4_1CILi2EEESB_NSA_ILi1EEEEEEEENS5_IJNSA_ILi64EEENSA_ILi256EEENSA_ILi128EEEEEENS_12float_e5m2_tENS5_IJlSC_lEEESJ_SK_NS4_8TiledMMAINS4_8MMA_AtomIJNS4_10MMA_TraitsINS4_19SM100_MMA_F8F6F4_SSEJSJ_SJ_fSF_SG_NS4_17integral_constantINS4_4UMMA5MajorELSR_0EEESS_NSP_INSQ_7ScaleInELST_0EEESU_EEEEEENS4_6LayoutINS5_IJSC_SC_SC_EEENS5_IJNSA_ILi0EEESZ_SZ_EEEEENS5_IJNS4_10UnderscoreES12_S12_EEEEENS4_23SM90_TMA_LOAD_MULTICASTENS4_14ComposedLayoutINS4_7SwizzleILi3ELi4ELi3EEENS4_18smem_ptr_flag_bitsILi8EEENSX_INS5_IJNSA_ILi8EEESH_EEENS5_IJSH_SC_EEEEEEEvNS4_8identityES15_S1F_vS1G_EENS_8epilogue10collective18CollectiveEpilogueINS1I_23Sm100TmaWarpSpecializedILi4ELi2ELi32ELb0ELb0EEEJSI_NS5_IJNSX_ISF_SC_EES1N_EEESJ_SK_SJ_SK_NS1I_6fusion15FusionCallbacksIS1M_NS1P_17LinearCombinationISJ_fSJ_fLNS_15FloatRoundStyleE2EEESI_S1O_JEEENS4_5SM1004TMEM4LOAD26SM100_TMEM_LOAD_16dp32b32xENS4_13SM90_TMA_LOADENS16_INS17_ILi2ELi4ELi3EEES1A_NSX_INS5_IJS1B_SF_EEENS5_IJSF_SC_EEEEEEENS4_39AutoVectorizingCopyWithAssumedAlignmentILi128EEENS4_14SM90_TMA_STOREES24_S26_S26_EEEvvEEEEvNT_6ParamsE:
	.zero		2944


//--------------------- SYMBOLS --------------------------

	.type		.nv.reservedSmem.offset0,@object
	.size		.nv.reservedSmem.offset0,0x4
	.type		.nv.reservedSmem.cap,@object
	.size		.nv.reservedSmem.cap,0x4
	.type		__assertfail,@function
